def gluon_wgmma(
    a_ptr,
    b_ptr,
    c_ptr,
    M,
    N,
    K,
    stride_am,
    stride_bk,
    stride_cm,
    BLOCK_M: gl.constexpr,
    BLOCK_N: gl.constexpr,
    BLOCK_K: gl.constexpr,
    DTYPE: gl.constexpr,
    A_LAYOUT: gl.constexpr,
    B_LAYOUT: gl.constexpr,
    C_LAYOUT: gl.constexpr,
    B_SHAPE: gl.constexpr,
    TRANS_B: gl.constexpr,
    NUM_BUFFERS: gl.constexpr,
    NUM_WARPS: gl.constexpr,
):
    a_desc = tma.make_tensor_descriptor(
        a_ptr, [M, K], [stride_am, 1], [BLOCK_M, BLOCK_K], A_LAYOUT
    )
    b_desc = tma.make_tensor_descriptor(
        b_ptr,
        [N, K] if TRANS_B else [K, N],
        [stride_bk, 1],
        B_SHAPE,
        B_LAYOUT,
    )
    c_desc = tma.make_tensor_descriptor(
        c_ptr, [M, N], [stride_cm, 1], [BLOCK_M, BLOCK_N], C_LAYOUT
    )

    a_bufs = gl.allocate_shared_memory(
        DTYPE, [NUM_BUFFERS, BLOCK_M, BLOCK_K], A_LAYOUT
    )
    b_bufs = gl.allocate_shared_memory(DTYPE, [NUM_BUFFERS] + B_SHAPE, B_LAYOUT)

    pid_m = gl.program_id(0)
    pid_n = gl.program_id(1)
    off_m = pid_m * BLOCK_M
    off_n = pid_n * BLOCK_N

    mma_layout: gl.constexpr = pick_wgmma_layout(DTYPE, BLOCK_M, BLOCK_N, NUM_WARPS)
    acc = warpgroup_mma_init(
        gl.zeros((BLOCK_M, BLOCK_N), dtype=gl.float32, layout=mma_layout)
    )

    bars = gl.allocate_shared_memory(
        gl.int64, [NUM_BUFFERS, 1], mbarrier.MBarrierLayout()
    )
    for i in gl.static_range(NUM_BUFFERS):
        mbarrier.init(bars.index(i), count=1)
    idx = 0
    phase = 0

    for k in range(0, K, BLOCK_K):
        a = a_bufs.index(idx)
        b = b_bufs.index(idx)
        bar = bars.index(idx)
        mbarrier.expect(bar, a_desc.block_type.nbytes + b_desc.block_type.nbytes)
        tma.async_copy_global_to_shared(a_desc, [off_m, k], bar, a)
        tma.async_copy_global_to_shared(
            b_desc, [off_n, k] if TRANS_B else [k, off_n], bar, b
        )
        mbarrier.wait(bar, phase=phase)

        if TRANS_B:
            b = b.permute((1, 0))
        acc = warpgroup_mma_wait(num_outstanding=0, deps=(acc,))
        acc = warpgroup_mma(a, b, acc, is_async=True)

        idx += 1
        if idx == NUM_BUFFERS:
            idx = 0
            phase ^= 1

    acc = warpgroup_mma_wait(num_outstanding=0, deps=(acc,))
    for i in gl.static_range(NUM_BUFFERS):
        mbarrier.invalidate(bars.index(i))

    c_smem = gl.allocate_shared_memory(DTYPE, [BLOCK_M, BLOCK_N], C_LAYOUT)
    c_smem.store(acc.to(DTYPE))
    fence_async_shared()
    tma.async_copy_shared_to_global(c_desc, [off_m, off_n], c_smem)
    tma.store_wait(pendings=0)

# config = {"BLOCK_K": 64, "BLOCK_M": 128, "BLOCK_N": 64, "arch": "sm_90", "dtype": "bf16", "num_buffers": 2, "num_warps": 8, "trans_b": 1}
# arch = sm_90


// ===== COMPILED SASS (sm_90a) =====

	.target	sm_90a

	.elftype	@"ET_EXEC"


//--------------------- .note.nv.tkinfo           --------------------------
	.section	.note.nv.tkinfo,"",@"SHT_NOTE"
	.sectionflags	@"SHF_NOTE_NV_TKINFO"
	.tkinfo
        /*0018*/ 	.word	0x00000002
        /*0030*/ 	.string	""
        /*0030*/ 	.string	"ptxas"
        /*0030*/ 	.string	"Cuda compilation tools, release 13.0, V13.0.88"
        /*0030*/ 	.string	"Build cuda_13.0.r13.0/compiler.36424714_0"
        /*0030*/ 	.string	"-v  -suppress-debug-info  -lineinfo  -arch sm_90a "



//--------------------- .note.nv.cuinfo           --------------------------
	.section	.note.nv.cuinfo,"",@"SHT_NOTE"
	.sectionflags	@"SHF_NOTE_NV_CUINFO"
        /*0018*/ 	.short	0x0002
        /*001a*/ 	.short	0x005a
        /*001c*/ 	.short	0x0082
	.zero		2


//--------------------- .nv.info                  --------------------------
	.section	.nv.info,"",@"SHT_CUDA_INFO"
	.align	4


	//----- nvinfo : EIATTR_REGCOUNT
	.align		4
        /*0000*/ 	.byte	0x04, 0x2f
        /*0002*/ 	.short	(.L_1 - .L_0)
	.align		4
.L_0:
        /*0004*/ 	.word	index@(gluon_wgmma)
        /*0008*/ 	.word	0x0000003a


	//----- nvinfo : EIATTR_FRAME_SIZE
	.align		4
.L_1:
        /*000c*/ 	.byte	0x04, 0x11
        /*000e*/ 	.short	(.L_3 - .L_2)
	.align		4
.L_2:
        /*0010*/ 	.word	index@(gluon_wgmma)
        /*0014*/ 	.word	0x00000000


	//----- nvinfo : EIATTR_MIN_STACK_SIZE
	.align		4
.L_3:
        /*0018*/ 	.byte	0x04, 0x12
        /*001a*/ 	.short	(.L_5 - .L_4)
	.align		4
.L_4:
        /*001c*/ 	.word	index@(gluon_wgmma)
        /*0020*/ 	.word	0x00000000
.L_5:


//--------------------- .nv.compat                --------------------------
	.section	.nv.compat,"",@"SHT_CUDA_COMPAT_INFO"
	.align	4
        /*0000*/ 	.byte	0x02, 0x09, 0x01, 0x00, 0x02, 0x02, 0x04, 0x00, 0x02, 0x05, 0x05, 0x00, 0x03, 0x07, 0x01, 0x01
        /*0010*/ 	.byte	0x02, 0x03, 0x03, 0x00, 0x02, 0x06, 0x01, 0x00, 0x04, 0x0b, 0x08, 0x00, 0x00, 0x00, 0x00, 0x00
        /*0020*/ 	.byte	0x00, 0x00, 0x00, 0x00


//--------------------- .nv.info.gluon_wgmma      --------------------------
	.section	.nv.info.gluon_wgmma,"",@"SHT_CUDA_INFO"
	.sectionflags	@""
	.align	4


	//----- nvinfo : EIATTR_CUDA_API_VERSION
	.align		4
        /*0000*/ 	.byte	0x04, 0x37
        /*0002*/ 	.short	(.L_7 - .L_6)
.L_6:
        /*0004*/ 	.word	0x00000082


	//----- nvinfo : EIATTR_KPARAM_INFO
	.align		4
.L_7:
        /*0008*/ 	.byte	0x04, 0x17
        /*000a*/ 	.short	(.L_9 - .L_8)
.L_8:
        /*000c*/ 	.word	0x00000000
        /*0010*/ 	.short	0x000a
        /*0012*/ 	.short	0x0048
        /*0014*/ 	.byte	0x00, 0xf4, 0x21, 0x00


	//----- nvinfo : EIATTR_KPARAM_INFO
	.align		4
.L_9:
        /*0018*/ 	.byte	0x04, 0x17
        /*001a*/ 	.short	(.L_11 - .L_10)
.L_10:
        /*001c*/ 	.word	0x00000000
        /*0020*/ 	.short	0x0009
        /*0022*/ 	.short	0x0040
        /*0024*/ 	.byte	0x00, 0xf4, 0x21, 0x00


	//----- nvinfo : EIATTR_KPARAM_INFO
	.align		4
.L_11:
        /*0028*/ 	.byte	0x04, 0x17
        /*002a*/ 	.short	(.L_13 - .L_12)
.L_12:
        /*002c*/ 	.word	0x00000000
        /*0030*/ 	.short	0x0008
        /*0032*/ 	.short	0x0038
        /*0034*/ 	.byte	0x00, 0xf0, 0x21, 0x00


	//----- nvinfo : EIATTR_KPARAM_INFO
	.align		4
.L_13:
        /*0038*/ 	.byte	0x04, 0x17
        /*003a*/ 	.short	(.L_15 - .L_14)
.L_14:
        /*003c*/ 	.word	0x00000000
        /*0040*/ 	.short	0x0007
        /*0042*/ 	.short	0x0030
        /*0044*/ 	.byte	0x00, 0xf0, 0x21, 0x00


	//----- nvinfo : EIATTR_KPARAM_INFO
	.align		4
.L_15:
        /*0048*/ 	.byte	0x04, 0x17
        /*004a*/ 	.short	(.L_17 - .L_16)
.L_16:
        /*004c*/ 	.word	0x00000000
        /*0050*/ 	.short	0x0006
        /*0052*/ 	.short	0x0028
        /*0054*/ 	.byte	0x00, 0xf0, 0x21, 0x00


	//----- nvinfo : EIATTR_KPARAM_INFO
	.align		4
.L_17:
        /*0058*/ 	.byte	0x04, 0x17
        /*005a*/ 	.short	(.L_19 - .L_18)
.L_18:
        /*005c*/ 	.word	0x00000000
        /*0060*/ 	.short	0x0005
        /*0062*/ 	.short	0x0020
        /*0064*/ 	.byte	0x00, 0xf0, 0x11, 0x00


	//----- nvinfo : EIATTR_KPARAM_INFO
	.align		4
.L_19:
        /*0068*/ 	.byte	0x04, 0x17
        /*006a*/ 	.short	(.L_21 - .L_20)
.L_20:
        /*006c*/ 	.word	0x00000000
        /*0070*/ 	.short	0x0004
        /*0072*/ 	.short	0x001c
        /*0074*/ 	.byte	0x00, 0xf0, 0x11, 0x00


	//----- nvinfo : EIATTR_KPARAM_INFO
	.align		4
.L_21:
        /*0078*/ 	.byte	0x04, 0x17
        /*007a*/ 	.short	(.L_23 - .L_22)
.L_22:
        /*007c*/ 	.word	0x00000000
        /*0080*/ 	.short	0x0003
        /*0082*/ 	.short	0x0018
        /*0084*/ 	.byte	0x00, 0xf0, 0x11, 0x00


	//----- nvinfo : EIATTR_KPARAM_INFO
	.align		4
.L_23:
        /*0088*/ 	.byte	0x04, 0x17
        /*008a*/ 	.short	(.L_25 - .L_24)
.L_24:
        /*008c*/ 	.word	0x00000000
        /*0090*/ 	.short	0x0002
        /*0092*/ 	.short	0x0010
        /*0094*/ 	.byte	0x00, 0xf4, 0x21, 0x00


	//----- nvinfo : EIATTR_KPARAM_INFO
	.align		4
.L_25:
        /*0098*/ 	.byte	0x04, 0x17
        /*009a*/ 	.short	(.L_27 - .L_26)
.L_26:
        /*009c*/ 	.word	0x00000000
        /*00a0*/ 	.short	0x0001
        /*00a2*/ 	.short	0x0008
        /*00a4*/ 	.byte	0x00, 0xf4, 0x21, 0x00


	//----- nvinfo : EIATTR_KPARAM_INFO
	.align		4
.L_27:
        /*00a8*/ 	.byte	0x04, 0x17
        /*00aa*/ 	.short	(.L_29 - .L_28)
.L_28:
        /*00ac*/ 	.word	0x00000000
        /*00b0*/ 	.short	0x0000
        /*00b2*/ 	.short	0x0000
        /*00b4*/ 	.byte	0x00, 0xf4, 0x21, 0x00


	//----- nvinfo : EIATTR_SPARSE_MMA_MASK
	.align		4
.L_29:
        /*00b8*/ 	.byte	0x03, 0x50
        /*00ba*/ 	.short	0x0000


	//----- nvinfo : EIATTR_MAXREG_COUNT
	.align		4
        /*00bc*/ 	.byte	0x03, 0x1b
        /*00be*/ 	.short	0x00ff


	//----- nvinfo : EIATTR_NUM_BARRIERS
	.align		4
        /*00c0*/ 	.byte	0x02, 0x4c
        /*00c2*/ 	.byte	0x01
	.zero		1


	//----- nvinfo : EIATTR_MERCURY_ISA_VERSION
	.align		4
        /*00c4*/ 	.byte	0x03, 0x5f
        /*00c6*/ 	.short	0x0101


	//----- nvinfo : EIATTR_INT_WARP_WIDE_INSTR_OFFSETS
	.align		4
        /*00c8*/ 	.byte	0x04, 0x31
        /*00ca*/ 	.short	(.L_31 - .L_30)


	//   ....[0]....
.L_30:
        /*00cc*/ 	.word	0x00001340


	//   ....[1]....
        /*00d0*/ 	.word	0x00001360


	//   ....[2]....
        /*00d4*/ 	.word	0x00001410


	//   ....[3]....
        /*00d8*/ 	.word	0x000016c0


	//   ....[4]....
        /*00dc*/ 	.word	0x000016d0


	//   ....[5]....
        /*00e0*/ 	.word	0x00001740


	//   ....[6]....
        /*00e4*/ 	.word	0x00001750


	//   ....[7]....
        /*00e8*/ 	.word	0x00001cf0


	//   ....[8]....
        /*00ec*/ 	.word	0x00001d00


	//----- nvinfo : EIATTR_COOP_GROUP_MASK_REGIDS
	.align		4
.L_31:
        /*00f0*/ 	.byte	0x04, 0x29
        /*00f2*/ 	.short	(.L_33 - .L_32)


	//   ....[0]....
.L_32:
        /*00f4*/ 	.word	0xffffffff


	//   ....[1]....
        /*00f8*/ 	.word	0xffffffff


	//   ....[2]....
        /*00fc*/ 	.word	0xffffffff


	//----- nvinfo : EIATTR_COOP_GROUP_INSTR_OFFSETS
	.align		4
.L_33:
        /*0100*/ 	.byte	0x04, 0x28
        /*0102*/ 	.short	(.L_35 - .L_34)


	//   ....[0]....
.L_34:
        /*0104*/ 	.word	0x00000150


	//   ....[1]....
        /*0108*/ 	.word	0x00000700


	//   ....[2]....
        /*010c*/ 	.word	0x00000cf0


	//----- nvinfo : EIATTR_MBARRIER_INSTR_OFFSETS
	.align		4
.L_35:
        /*0110*/ 	.byte	0x04, 0x39
        /*0112*/ 	.short	(.L_37 - .L_36)


	//   ....[0]....
.L_36:
        /*0114*/ 	.word	0x00001490
        /*0118*/ 	.word	0x000000ff
        /*011c*/ 	.word	0x0000c000
        /*0120*/ 	.short	0x0100
        /*0122*/ 	.byte	0x10
	.zero		1


	//   ....[1]....
        /*0124*/ 	.word	0x000014b0
        /*0128*/ 	.word	0x000000ff
        /*012c*/ 	.word	0x0000c008
        /*0130*/ 	.short	0x0100
        /*0132*/ 	.byte	0x10
	.zero		1


	//   ....[2]....
        /*0134*/ 	.word	0x00001800
        /*0138*/ 	.word	0x000000ff
        /*013c*/ 	.word	0x0000c000
        /*0140*/ 	.short	0x010a
        /*0142*/ 	.byte	0x14
	.zero		1


	//   ....[3]....
        /*0144*/ 	.word	0x00001b60
        /*0148*/ 	.word	0x000000ff
        /*014c*/ 	.word	0x0000c000
        /*0150*/ 	.short	0x0108
        /*0152*/ 	.byte	0x10
	.zero		1


	//   ....[4]....
        /*0154*/ 	.word	0x00001c80
        /*0158*/ 	.word	0x000000ff
        /*015c*/ 	.word	0x0000c008
        /*0160*/ 	.short	0x0108
        /*0162*/ 	.byte	0x10
	.zero		1


	//   ....[5]....
        /*0164*/ 	.word	0x00001db0
        /*0168*/ 	.word	0x000000ff
        /*016c*/ 	.word	0x0000c000
        /*0170*/ 	.short	0x010a
        /*0172*/ 	.byte	0x14
	.zero		1


	//----- nvinfo : EIATTR_NUM_MBARRIERS
	.align		4
.L_37:
        /*0174*/ 	.byte	0x03, 0x38
        /*0176*/ 	.short	0x0002


	//----- nvinfo : EIATTR_EXIT_INSTR_OFFSETS
	.align		4
        /*0178*/ 	.byte	0x04, 0x1c
        /*017a*/ 	.short	(.L_39 - .L_38)


	//   ....[0]....
.L_38:
        /*017c*/ 	.word	0x00001da0


	//----- nvinfo : EIATTR_REQNTID
	.align		4
.L_39:
        /*0180*/ 	.byte	0x04, 0x10
        /*0182*/ 	.short	(.L_41 - .L_40)
.L_40:
        /*0184*/ 	.word	0x00000100
        /*0188*/ 	.word	0x00000001
        /*018c*/ 	.word	0x00000001


	//----- nvinfo : EIATTR_CRS_STACK_SIZE
	.align		4
.L_41:
        /*0190*/ 	.byte	0x04, 0x1e
        /*0192*/ 	.short	(.L_43 - .L_42)
.L_42:
        /*0194*/ 	.word	0x00000000


	//----- nvinfo : EIATTR_CBANK_PARAM_SIZE
	.align		4
.L_43:
        /*0198*/ 	.byte	0x03, 0x19
        /*019a*/ 	.short	0x0050


	//----- nvinfo : EIATTR_PARAM_CBANK
	.align		4
        /*019c*/ 	.byte	0x04, 0x0a
        /*019e*/ 	.short	(.L_45 - .L_44)
	.align		4
.L_44:
        /*01a0*/ 	.word	index@(.nv.constant0.gluon_wgmma)
        /*01a4*/ 	.short	0x0210
        /*01a6*/ 	.short	0x0050


	//----- nvinfo : EIATTR_SW_WAR
	.align		4
.L_45:
        /*01a8*/ 	.byte	0x04, 0x36
        /*01aa*/ 	.short	(.L_47 - .L_46)
.L_46:
        /*01ac*/ 	.word	0x00000008
.L_47:


//--------------------- .nv.callgraph             --------------------------
	.section	.nv.callgraph,"",@"SHT_CUDA_CALLGRAPH"
	.align	4
	.sectionentsize	8
	.align		4
        /*0000*/ 	.word	0x00000000
	.align		4
        /*0004*/ 	.word	0xffffffff
	.align		4
        /*0008*/ 	.word	0x00000000
	.align		4
        /*000c*/ 	.word	0xfffffffe
	.align		4
        /*0010*/ 	.word	0x00000000
	.align		4
        /*0014*/ 	.word	0xfffffffd
	.align		4
        /*0018*/ 	.word	0x00000000
	.align		4
        /*001c*/ 	.word	0xfffffffc


//--------------------- .text.gluon_wgmma         --------------------------
	.section	.text.gluon_wgmma,"ax",@progbits
	.align	128
        .global         gluon_wgmma
        .type           gluon_wgmma,@function
        .size           gluon_wgmma,(.L_x_52 - gluon_wgmma)
        .other          gluon_wgmma,@"STO_CUDA_ENTRY STV_DEFAULT"
gluon_wgmma:
.text.gluon_wgmma:
[----:B------:R-:W-:Y:S01]  /*0000*/  LDC R1, c[0x0][0x28] ;  /* 0x00000a00ff017b82 */ /* 0x000fe20000000800 */
[----:B------:R-:W1:Y:S07]  /*0010*/  S2R R0, SR_TID.X ;  /* 0x0000000000007919 */ /* 0x000e6e0000002100 */
[----:B------:R-:W2:Y:S01]  /*0020*/  S2UR UR4, SR_CgaCtaId ;  /* 0x00000000000479c3 */ /* 0x000ea20000008800 */
[----:B------:R-:W-:Y:S01]  /*0030*/  UMOV UR16, 0x400 ;  /* 0x0000040000107882 */ /* 0x000fe20000000000 */
[----:B------:R-:W-:Y:S01]  /*0040*/  ULDC UR6, c[0x0][0xc] ;  /* 0x0000030000067ab9 */ /* 0x000fe20000000800 */
[----:B------:R-:W-:Y:S01]  /*0050*/  ULDC.64 UR28, c[0x0][0x250] ;  /* 0x00009400001c7ab9 */ /* 0x000fe20000000a00 */
[----:B------:R-:W-:Y:S04]  /*0060*/  BSSY B0, `(.L_x_0) ;  /* 0x000001f000007945 */ /* 0x000fe80003800000 */
[----:B------:R-:W3:Y:S08]  /*0070*/  LDC R2, c[0x0][0x228] ;  /* 0x00008a00ff027b82 */ /* 0x000ef00000000800 */
[----:B------:R-:W4:Y:S08]  /*0080*/  LDC R8, c[0x0][0x230] ;  /* 0x00008c00ff087b82 */ /* 0x000f300000000800 */
[----:B------:R-:W-:Y:S01]  /*0090*/  S2UR UR30, SR_CTAID.Y ;  /* 0x00000000001e79c3 */ /* 0x000fe20000002600 */
[----:B--2---:R-:W-:-:S03]  /*00a0*/  ULEA UR16, UR4, UR16, 0x18 ;  /* 0x0000001004107291 */ /* 0x004fc6000f8ec03f */
[----:B------:R-:W-:Y:S01]  /*00b0*/  ULDC UR4, c[0x0][0x10] ;  /* 0x0000040000047ab9 */ /* 0x000fe20000000800 */
[----:B-1----:R-:W-:-:S03]  /*00c0*/  LOP3.LUT R6, R0, 0xff, RZ, 0xc0, !PT ;  /* 0x000000ff00067812 */ /* 0x002fc600078ec0ff */
[----:B------:R-:W1:Y:S01]  /*00d0*/  S2UR UR5, SR_CTAID.Z ;  /* 0x00000000000579c3 */ /* 0x000e620000002700 */
[----:B---3--:R-:W-:Y:S01]  /*00e0*/  VIADD R2, R2, 0xffffffff ;  /* 0xffffffff02027836 */ /* 0x008fe20000000000 */
[C---:B------:R-:W-:Y:S02]  /*00f0*/  ISETP.GE.U32.AND P0, PT, R6.reuse, 0x20, PT ;  /* 0x000000200600780c */ /* 0x040fe40003f06070 */
[C---:B------:R-:W-:Y:S02]  /*0100*/  ISETP.NE.U32.AND P2, PT, R6.reuse, RZ, PT ;  /* 0x000000ff0600720c */ /* 0x040fe40003f45070 */
[----:B------:R-:W-:Y:S02]  /*0110*/  LEA R11, R6, UR16, 0x2 ;  /* 0x00000010060b7c11 */ /* 0x000fe4000f8e10ff */
[----:B------:R-:W2:Y:S01]  /*0120*/  S2UR UR31, SR_CTAID.X ;  /* 0x00000000001f79c3 */ /* 0x000ea20000002500 */
[----:B----4-:R-:W-:-:S06]  /*0130*/  VIADD R9, R8, 0xffffffff ;  /* 0xffffffff08097836 */ /* 0x010fcc0000000000 */
[----:B------:R3:W-:Y:S01]  /*0140*/  @!P0 STS [R11], RZ ;  /* 0x000000ff0b008388 */ /* 0x0007e20000000800 */
[----:B------:R-:W-:-:S03]  /*0150*/  NOP ;  /* 0x0000000000007918 */ /* 0x000fc60000000000 */
[----:B------:R3:W-:Y:S01]  /*0160*/  @!P2 STS [UR16+0x24], R2 ;  /* 0x00002402ff00a988 */ /* 0x0007e20008000810 */
[----:B-1----:R-:W-:-:S03]  /*0170*/  UIMAD UR4, UR5, UR4, UR30 ;  /* 0x00000004050472a4 */ /* 0x002fc6000f8e021e */
[----:B------:R3:W-:Y:S01]  /*0180*/  @!P2 STS [UR16+0x20], R9 ;  /* 0x00002009ff00a988 */ /* 0x0007e20008000810 */
[----:B--2---:R-:W-:-:S04]  /*0190*/  UIMAD UR4, UR4, UR6, UR31 ;  /* 0x00000006040472a4 */ /* 0x004fc8000f8e021f */
[----:B------:R-:W-:-:S03]  /*01a0*/  UIMAD UR5, UR4, 0x180, URZ ;  /* 0x00000180040578a4 */ /* 0x000fc6000f8e023f */
[----:B------:R-:W-:Y:S01]  /*01b0*/  UMOV UR4, URZ ;  /* 0x0000003f00047c82 */ /* 0x000fe20008000000 */
[----:B------:R-:W-:-:S04]  /*01c0*/  UIADD3 UR24, UP0, UR5, UR28, URZ ;  /* 0x0000001c05187290 */ /* 0x000fc8000ff1e03f */
[----:B------:R-:W-:Y:S01]  /*01d0*/  ULEA.HI.X.SX32 UR25, UR5, UR29, 0x1, UP0 ;  /* 0x0000001d05197291 */ /* 0x000fe200080f0e3f */
[----:B---3--:R-:W-:Y:S11]  /*01e0*/  @P2 BRA `(.L_x_1) ;  /* 0x0000000000182947 */ /* 0x008ff60003800000 */
[----:B------:R-:W1:Y:S01]  /*01f0*/  LDS R3, [UR16+0x8] ;  /* 0x00000810ff037984 */ /* 0x000e620008000800 */
[----:B------:R-:W2:Y:S01]  /*0200*/  LDC.64 R12, c[0x0][0x210] ;  /* 0x00008400ff0c7b82 */ /* 0x000ea20000000a00 */
[----:B------:R-:W-:Y:S02]  /*0210*/  IMAD.MOV.U32 R4, RZ, RZ, 0x70 ;  /* 0x00000070ff047424 */ /* 0x000fe400078e00ff */
[----:B--2---:R2:W-:Y:S03]  /*0220*/  STS.64 [UR16], R12 ;  /* 0x0000000cff007988 */ /* 0x0045e60008000a10 */
[----:B-1----:R-:W-:-:S05]  /*0230*/  LOP3.LUT R3, R3, 0x10, R4, 0xd8, !PT ;  /* 0x0000001003037812 */ /* 0x002fca00078ed804 */
[----:B------:R2:W-:Y:S02]  /*0240*/  STS [UR16+0x8], R3 ;  /* 0x00000803ff007988 */ /* 0x0005e40008000810 */
.L_x_1:
[----:B------:R-:W-:Y:S05]  /*0250*/  BSYNC B0 ;  /* 0x0000000000007941 */ /* 0x000fea0003800000 */
.L_x_0:
[----:B------:R-:W-:Y:S04]  /*0260*/  BSSY B0, `(.L_x_2) ;  /* 0x000000a000007945 */ /* 0x000fe80003800000 */
[----:B------:R-:W-:Y:S05]  /*0270*/  @P2 BRA `(.L_x_3) ;  /* 0x0000000000202947 */ /* 0x000fea0003800000 */
[----:B--2---:R-:W1:Y:S01]  /*0280*/  LDS R3, [UR16+0x34] ;  /* 0x00003410ff037984 */ /* 0x004e620008000800 */
[----:B------:R-:W-:Y:S02]  /*0290*/  IMAD.MOV.U32 R4, RZ, RZ, 0x3f000000 ;  /* 0x3f000000ff047424 */ /* 0x000fe400078e00ff */
[----:B------:R-:W-:Y:S01]  /*02a0*/  @!P2 IMAD.MOV.U32 R5, RZ, RZ, 0x7f ;  /* 0x0000007fff05a424 */ /* 0x000fe200078e00ff */
[----:B------:R-:W2:Y:S02]  /*02b0*/  @!P2 LDS R10, [UR16+0x38] ;  /* 0x00003810ff0aa984 */ /* 0x000ea40008000800 */
[----:B-1----:R-:W-:Y:S02]  /*02c0*/  LOP3.LUT R3, R3, 0xff000000, R4, 0xb8, !PT ;  /* 0xff00000003037812 */ /* 0x002fe400078eb804 */
[----:B--2---:R-:W-:-:S03]  /*02d0*/  @!P2 LOP3.LUT R4, R10, 0xff, R5, 0xb8, !PT ;  /* 0x000000ff0a04a812 */ /* 0x004fc600078eb805 */
[----:B------:R1:W-:Y:S04]  /*02e0*/  STS [UR16+0x34], R3 ;  /* 0x00003403ff007988 */ /* 0x0003e80008000810 */
[----:B------:R1:W-:Y:S02]  /*02f0*/  @!P2 STS [UR16+0x38], R4 ;  /* 0x00003804ff00a988 */ /* 0x0003e40008000810 */
.L_x_3:
[----:B------:R-:W-:Y:S05]  /*0300*/  BSYNC B0 ;  /* 0x0000000000007941 */ /* 0x000fea0003800000 */
.L_x_2:
[----:B------:R-:W-:Y:S04]  /*0310*/  BSSY B0, `(.L_x_4) ;  /* 0x000000e000007945 */ /* 0x000fe80003800000 */
[----:B------:R-:W-:Y:S05]  /*0320*/  @P2 BRA `(.L_x_5) ;  /* 0x0000000000302947 */ /* 0x000fea0003800000 */
[----:B-1----:R-:W1:Y:S01]  /*0330*/  LDS R4, [UR16+0x34] ;  /* 0x00003410ff047984 */ /* 0x002e620008000800 */
[----:B--2---:R-:W2:Y:S03]  /*0340*/  LDC.64 R12, c[0x0][0x238] ;  /* 0x00008e00ff0c7b82 */ /* 0x004ea60000000a00 */
[----:B------:R-:W3:Y:S01]  /*0350*/  LDS R3, [UR16+0x1c] ;  /* 0x00001c10ff037984 */ /* 0x000ee20008000800 */
[C---:B--2---:R-:W-:Y:S01]  /*0360*/  SHF.L.U64.HI R10, R12.reuse, 0x1, R13 ;  /* 0x000000010c0a7819 */ /* 0x044fe2000001020d */
[----:B------:R-:W-:-:S03]  /*0370*/  IMAD.SHL.U32 R5, R12, 0x2, RZ ;  /* 0x000000020c057824 */ /* 0x000fc600078e00ff */
[--C-:B------:R-:W-:Y:S02]  /*0380*/  SHF.R.U32.HI R12, RZ, 0x4, R10.reuse ;  /* 0x00000004ff0c7819 */ /* 0x100fe4000001160a */
[----:B------:R-:W-:-:S05]  /*0390*/  SHF.R.U64 R5, R5, 0x4, R10 ;  /* 0x0000000405057819 */ /* 0x000fca000000120a */
[----:B------:R4:W-:Y:S01]  /*03a0*/  STS [UR16+0xc], R5 ;  /* 0x00000c05ff007988 */ /* 0x0009e20008000810 */
[----:B-1----:R-:W-:Y:S02]  /*03b0*/  LOP3.LUT R4, R4, 0x7, RZ, 0xb8, !PT ;  /* 0x0000000704047812 */ /* 0x002fe400078eb8ff */
[----:B---3--:R-:W-:-:S03]  /*03c0*/  LOP3.LUT R3, R3, 0xf, R12, 0xb8, !PT ;  /* 0x0000000f03037812 */ /* 0x008fc600078eb80c */
[----:B------:R4:W-:Y:S04]  /*03d0*/  STS [UR16+0x34], R4 ;  /* 0x00003404ff007988 */ /* 0x0009e80008000810 */
[----:B------:R4:W-:Y:S02]  /*03e0*/  STS [UR16+0x1c], R3 ;  /* 0x00001c03ff007988 */ /* 0x0009e40008000810 */
.L_x_5:
[----:B------:R-:W-:Y:S05]  /*03f0*/  BSYNC B0 ;  /* 0x0000000000007941 */ /* 0x000fea0003800000 */
.L_x_4:
[----:B------:R-:W-:Y:S04]  /*0400*/  BSSY B1, `(.L_x_6) ;  /* 0x000001a000017945 */ /* 0x000fe80003800000 */
[----:B------:R-:W-:Y:S04]  /*0410*/  BSSY B0, `(.L_x_7) ;  /* 0x0000015000007945 */ /* 0x000fe80003800000 */
[----:B------:R-:W-:Y:S05]  /*0420*/  @P2 BRA `(.L_x_8) ;  /* 0x0000000000202947 */ /* 0x000fea0003800000 */
[----:B-12-4-:R-:W1:Y:S02]  /*0430*/  LDS R3, [UR16+0x34] ;  /* 0x00003410ff037984 */ /* 0x016e640008000800 */
[----:B-1----:R-:W-:-:S05]  /*0440*/  LOP3.LUT R3, R3, 0x38, RZ, 0xb8, !PT ;  /* 0x0000003803037812 */ /* 0x002fca00078eb8ff */
[----:B------:R1:W-:Y:S01]  /*0450*/  STS [UR16+0x34], R3 ;  /* 0x00003403ff007988 */ /* 0x0003e20008000810 */
[----:B------:R-:W-:Y:S05]  /*0460*/  @P2 BRA `(.L_x_9) ;  /* 0x0000000000202947 */ /* 0x000fea0003800000 */
[----:B-1----:R-:W1:Y:S01]  /*0470*/  LDS R3, [UR16+0x8] ;  /* 0x00000810ff037984 */ /* 0x002e620008000800 */
[----:B------:R-:W-:-:S05]  /*0480*/  IMAD.MOV.U32 R4, RZ, RZ, 0x780 ;  /* 0x00000780ff047424 */ /* 0x000fca00078e00ff */
[----:B-1----:R-:W-:-:S05]  /*0490*/  LOP3.LUT R3, R3, 0x500, R4, 0xd8, !PT ;  /* 0x0000050003037812 */ /* 0x002fca00078ed804 */
[----:B------:R3:W-:Y:S02]  /*04a0*/  STS [UR16+0x8], R3 ;  /* 0x00000803ff007988 */ /* 0x0007e40008000810 */
.L_x_8:
[----:B------:R-:W-:Y:S05]  /*04b0*/  @P2 BRA `(.L_x_10) ;  /* 0x0000000000282947 */ /* 0x000fea0003800000 */
[----:B-1234-:R-:W1:Y:S02]  /*04c0*/  LDS R3, [UR16+0x8] ;  /* 0x00000810ff037984 */ /* 0x01ee640008000800 */
[----:B-1----:R-:W-:-:S05]  /*04d0*/  LOP3.LUT R3, R3, 0x1800, RZ, 0xb8, !PT ;  /* 0x0000180003037812 */ /* 0x002fca00078eb8ff */
[----:B------:R2:W-:Y:S02]  /*04e0*/  STS [UR16+0x8], R3 ;  /* 0x00000803ff007988 */ /* 0x0005e40008000810 */
.L_x_9:
[----:B------:R-:W-:Y:S05]  /*04f0*/  @P2 BREAK B0 ;  /* 0x0000000000002942 */ /* 0x000fea0003800000 */
[----:B------:R-:W-:Y:S05]  /*0500*/  @P2 BRA `(.L_x_11) ;  /* 0x0000000000242947 */ /* 0x000fea0003800000 */
[----:B------:R-:W3:Y:S01]  /*0510*/  LDS R4, [UR16+0x8] ;  /* 0x00000810ff047984 */ /* 0x000ee20008000800 */
[----:B-12---:R-:W-:-:S05]  /*0520*/  IMAD.MOV.U32 R3, RZ, RZ, 0x6000 ;  /* 0x00006000ff037424 */ /* 0x006fca00078e00ff */
[----:B---3--:R-:W-:-:S04]  /*0530*/  LOP3.LUT R3, R4, 0x6000, R3, 0xd8, !PT ;  /* 0x0000600004037812 */ /* 0x008fc800078ed803 */
[----:B------:R-:W-:-:S05]  /*0540*/  LOP3.LUT R3, R3, 0x400000, RZ, 0xb8, !PT ;  /* 0x0040000003037812 */ /* 0x000fca00078eb8ff */
[----:B------:R5:W-:Y:S02]  /*0550*/  STS [UR16+0x8], R3 ;  /* 0x00000803ff007988 */ /* 0x000be40008000810 */
.L_x_10:
[----:B------:R-:W-:Y:S05]  /*0560*/  BSYNC B0 ;  /* 0x0000000000007941 */ /* 0x000fea0003800000 */
.L_x_7:
[----:B-12345:R-:W1:Y:S02]  /*0570*/  @!P2 LDS R3, [UR16+0x8] ;  /* 0x00000810ff03a984 */ /* 0x03ee640008000800 */
[----:B-1----:R-:W-:-:S05]  /*0580*/  @!P2 LOP3.LUT R3, R3, 0x8000, RZ, 0xb8, !PT ;  /* 0x000080000303a812 */ /* 0x002fca00078eb8ff */
[----:B------:R3:W-:Y:S02]  /*0590*/  @!P2 STS [UR16+0x8], R3 ;  /* 0x00000803ff00a988 */ /* 0x0007e40008000810 */
.L_x_11:
[----:B------:R-:W-:Y:S05]  /*05a0*/  BSYNC B1 ;  /* 0x0000000000017941 */ /* 0x000fea0003800000 */
.L_x_6:
[----:B------:R-:W-:Y:S05]  /*05b0*/  WARPSYNC.ALL ;  /* 0x0000000000007948 */ /* 0x000fea0003800000 */
[----:B------:R-:W-:Y:S05]  /*05c0*/  @P0 BRA `(.L_x_12) ;  /* 0x0000000000280947 */ /* 0x000fea0003800000 */
[----:B-123--:R-:W1:Y:S01]  /*05d0*/  S2R R3, SR_LANEID ;  /* 0x0000000000037919 */ /* 0x00ee620000000000 */
[----:B------:R-:W-:Y:S05]  /*05e0*/  WARPSYNC.ALL ;  /* 0x0000000000007948 */ /* 0x000fea0003800000 */
[----:B-1----:R-:W-:-:S05]  /*05f0*/  IMAD.SHL.U32 R3, R3, 0x4, RZ ;  /* 0x0000000403037824 */ /* 0x002fca00078e00ff */
[----:B------:R-:W1:Y:S01]  /*0600*/  LDS R7, [R3+UR16] ;  /* 0x0000001003077984 */ /* 0x000e620008000800 */
[----:B------:R-:W-:-:S05]  /*0610*/  IADD3 R4, P1, R3, UR24, RZ ;  /* 0x0000001803047c10 */ /* 0x000fca000ff3e0ff */
[----:B------:R-:W-:-:S05]  /*0620*/  IMAD.X R5, RZ, RZ, UR25, P1 ;  /* 0x00000019ff057e24 */ /* 0x000fca00088e06ff */
[----:B-1----:R4:W5:Y:S01]  /*0630*/  ATOMG.E.EXCH.STRONG.GPU PT, RZ, [R4], R7 ;  /* 0x0000000704ff73a8 */ /* 0x00296200041ee100 */
[----:B------:R-:W-:-:S04]  /*0640*/  DEPBAR {5,4,3,2,1,0} ;  /* 0x0000003f0000791a */ /* 0x000fc80000000000 */
[----:B------:R4:W-:Y:S01]  /*0650*/  UTMACCTL.IV [UR24] ;  /* 0x00000000180079b9 */ /* 0x0009e20008000000 */
[----:B------:R-:W-:Y:S01]  /*0660*/  NOP ;  /* 0x0000000000007918 */ /* 0x000fe20000000000 */
.L_x_12:
[----:B------:R-:W-:Y:S05]  /*0670*/  @P0 BRA `(.L_x_13) ;  /* 0x00000000000c0947 */ /* 0x000fea0003800000 */
[----:B------:R0:W-:Y:S01]  /*0680*/  UTMACMDFLUSH ;  /* 0x00000000000079b7 */ /* 0x0001e20000000000 */
[----:B------:R-:W-:Y:S05]  /*0690*/  @P0 BRA `(.L_x_13) ;  /* 0x0000000000040947 */ /* 0x000fea0003800000 */
[----:B------:R-:W-:-:S04]  /*06a0*/  DEPBAR.LE SB0, 0x0 ;  /* 0x000080000000791a */ /* 0x000fc80000000000 */
.L_x_13:
[----:B------:R-:W-:Y:S05]  /*06b0*/  WARPSYNC.ALL ;  /* 0x0000000000007948 */ /* 0x000fea0003800000 */
[----:B-----5:R-:W-:Y:S06]  /*06c0*/  BAR.SYNC.DEFER_BLOCKING 0x0 ;  /* 0x0000000000007b1d */ /* 0x020fec0000010000 */
[----:B------:R-:W-:Y:S02]  /*06d0*/  BSSY B1, `(.L_x_14) ;  /* 0x000000b000017945 */ /* 0x000fe40003800000 */
[----:B------:R-:W-:Y:S06]  /*06e0*/  BAR.SYNC.DEFER_BLOCKING 0x0 ;  /* 0x0000000000007b1d */ /* 0x000fec0000010000 */
[----:B------:R5:W-:Y:S01]  /*06f0*/  @!P0 STS [R11], RZ ;  /* 0x000000ff0b008388 */ /* 0x000be20000000800 */
[----:B------:R-:W-:Y:S01]  /*0700*/  NOP ;  /* 0x0000000000007918 */ /* 0x000fe20000000000 */
[----:B------:R-:W-:Y:S05]  /*0710*/  @P2 BRA `(.L_x_15) ;  /* 0x0000000000182947 */ /* 0x000fea0003800000 */
[----:B-123--:R-:W1:Y:S01]  /*0720*/  LDS R3, [UR16+0x8] ;  /* 0x00000810ff037984 */ /* 0x00ee620008000800 */
[----:B------:R-:W2:Y:S01]  /*0730*/  LDC.64 R12, c[0x0][0x218] ;  /* 0x00008600ff0c7b82 */ /* 0x000ea20000000a00 */
[----:B----4-:R-:W-:Y:S02]  /*0740*/  IMAD.MOV.U32 R4, RZ, RZ, 0x70 ;  /* 0x00000070ff047424 */ /* 0x010fe400078e00ff */
[----:B--2---:R2:W-:Y:S03]  /*0750*/  STS.64 [UR16], R12 ;  /* 0x0000000cff007988 */ /* 0x0045e60008000a10 */
[----:B-1----:R-:W-:-:S05]  /*0760*/  LOP3.LUT R3, R3, 0x10, R4, 0xd8, !PT ;  /* 0x0000001003037812 */ /* 0x002fca00078ed804 */
[----:B------:R2:W-:Y:S02]  /*0770*/  STS [UR16+0x8], R3 ;  /* 0x00000803ff007988 */ /* 0x0005e40008000810 */
.L_x_15:
[----:B----4-:R-:W-:Y:S05]  /*0780*/  BSYNC B1 ;  /* 0x0000000000017941 */ /* 0x010fea0003800000 */
.L_x_14:
[----:B------:R-:W-:Y:S04]  /*0790*/  BSSY B2, `(.L_x_16) ;  /* 0x000000f000027945 */ /* 0x000fe80003800000 */
[----:B------:R-:W-:Y:S04]  /*07a0*/  BSSY B1, `(.L_x_17) ;  /* 0x000000c000017945 */ /* 0x000fe80003800000 */
[----:B------:R-:W-:Y:S05]  /*07b0*/  @P2 BRA `(.L_x_18) ;  /* 0x0000000000282947 */ /* 0x000fea0003800000 */
[----:B-123--:R-:W1:Y:S01]  /*07c0*/  LDS R3, [UR16+0x34] ;  /* 0x00003410ff037984 */ /* 0x00ee620008000800 */
[----:B------:R-:W-:Y:S01]  /*07d0*/  IMAD.MOV.U32 R4, RZ, RZ, 0x3f000000 ;  /* 0x3f000000ff047424 */ /* 0x000fe200078e00ff */
[----:B------:R-:W-:Y:S05]  /*07e0*/  @P2 BREAK B1 ;  /* 0x0000000000012942 */ /* 0x000fea0003800000 */
[----:B-1----:R-:W-:-:S05]  /*07f0*/  LOP3.LUT R3, R3, 0xff000000, R4, 0xb8, !PT ;  /* 0xff00000003037812 */ /* 0x002fca00078eb804 */
[----:B------:R1:W-:Y:S01]  /*0800*/  STS [UR16+0x34], R3 ;  /* 0x00003403ff007988 */ /* 0x0003e20008000810 */
[----:B------:R-:W-:Y:S05]  /*0810*/  @P2 BRA `(.L_x_19) ;  /* 0x0000000000182947 */ /* 0x000fea0003800000 */
[----:B------:R-:W2:Y:S01]  /*0820*/  LDS R4, [UR16+0x38] ;  /* 0x00003810ff047984 */ /* 0x000ea20008000800 */
[----:B-1----:R-:W-:-:S05]  /*0830*/  IMAD.MOV.U32 R3, RZ, RZ, 0x3f ;  /* 0x0000003fff037424 */ /* 0x002fca00078e00ff */
[----:B--2---:R-:W-:-:S05]  /*0840*/  LOP3.LUT R3, R4, 0xff, R3, 0xb8, !PT ;  /* 0x000000ff04037812 */ /* 0x004fca00078eb803 */
[----:B------:R4:W-:Y:S02]  /*0850*/  STS [UR16+0x38], R3 ;  /* 0x00003803ff007988 */ /* 0x0009e40008000810 */
.L_x_18:
[----:B------:R-:W-:Y:S05]  /*0860*/  BSYNC B1 ;  /* 0x0000000000017941 */ /* 0x000fea0003800000 */
.L_x_17:
[----:B------:R1:W-:Y:S02]  /*0870*/  @!P2 STS [UR16+0x20], R9 ;  /* 0x00002009ff00a988 */ /* 0x0003e40008000810 */
.L_x_19:
[----:B------:R-:W-:Y:S05]  /*0880*/  BSYNC B2 ;  /* 0x0000000000027941 */ /* 0x000fea0003800000 */
.L_x_16:
[----:B------:R-:W-:Y:S05]  /*0890*/  WARPSYNC.ALL ;  /* 0x0000000000007948 */ /* 0x000fea0003800000 */
[----:B-1234-:R-:W1:Y:S01]  /*08a0*/  LDC R3, c[0x0][0x22c] ;  /* 0x00008b00ff037b82 */ /* 0x01ee620000000800 */
[----:B------:R-:W-:Y:S01]  /*08b0*/  BSSY B2, `(.L_x_20) ;  /* 0x0000010000027945 */ /* 0x000fe20003800000 */
[----:B-1----:R-:W-:-:S05]  /*08c0*/  VIADD R3, R3, 0xffffffff ;  /* 0xffffffff03037836 */ /* 0x002fca0000000000 */
[----:B------:R1:W-:Y:S01]  /*08d0*/  @!P2 STS [UR16+0x24], R3 ;  /* 0x00002403ff00a988 */ /* 0x0003e20008000810 */
[----:B------:R-:W-:Y:S05]  /*08e0*/  @P2 BRA `(.L_x_21) ;  /* 0x0000000000302947 */ /* 0x000fea0003800000 */
[----:B------:R-:W2:Y:S01]  /*08f0*/  LDS R5, [UR16+0x34] ;  /* 0x00003410ff057984 */ /* 0x000ea20008000800 */
[----:B------:R-:W3:Y:S03]  /*0900*/  LDC.64 R12, c[0x0][0x240] ;  /* 0x00009000ff0c7b82 */ /* 0x000ee60000000a00 */
[----:B------:R-:W4:Y:S01]  /*0910*/  LDS R4, [UR16+0x1c] ;  /* 0x00001c10ff047984 */ /* 0x000f220008000800 */
[C---:B---3--:R-:W-:Y:S01]  /*0920*/  SHF.L.U64.HI R10, R12.reuse, 0x1, R13 ;  /* 0x000000010c0a7819 */ /* 0x048fe2000001020d */
[----:B------:R-:W-:-:S03]  /*0930*/  IMAD.SHL.U32 R7, R12, 0x2, RZ ;  /* 0x000000020c077824 */ /* 0x000fc600078e00ff */
[--C-:B------:R-:W-:Y:S02]  /*0940*/  SHF.R.U32.HI R9, RZ, 0x4, R10.reuse ;  /* 0x00000004ff097819 */ /* 0x100fe4000001160a */
[----:B------:R-:W-:-:S05]  /*0950*/  SHF.R.U64 R7, R7, 0x4, R10 ;  /* 0x0000000407077819 */ /* 0x000fca000000120a */
[----:B------:R3:W-:Y:S01]  /*0960*/  STS [UR16+0xc], R7 ;  /* 0x00000c07ff007988 */ /* 0x0007e20008000810 */
[----:B--2---:R-:W-:Y:S02]  /*0970*/  LOP3.LUT R5, R5, 0x7, RZ, 0xb8, !PT ;  /* 0x0000000705057812 */ /* 0x004fe400078eb8ff */
[----:B----4-:R-:W-:-:S03]  /*0980*/  LOP3.LUT R4, R4, 0xf, R9, 0xb8, !PT ;  /* 0x0000000f04047812 */ /* 0x010fc600078eb809 */
[----:B------:R3:W-:Y:S04]  /*0990*/  STS [UR16+0x34], R5 ;  /* 0x00003405ff007988 */ /* 0x0007e80008000810 */
[----:B------:R3:W-:Y:S02]  /*09a0*/  STS [UR16+0x1c], R4 ;  /* 0x00001c04ff007988 */ /* 0x0007e40008000810 */
.L_x_21:
[----:B------:R-:W-:Y:S05]  /*09b0*/  BSYNC B2 ;  /* 0x0000000000027941 */ /* 0x000fea0003800000 */
.L_x_20:
[----:B------:R-:W-:Y:S04]  /*09c0*/  BSSY B3, `(.L_x_22) ;  /* 0x000001a000037945 */ /* 0x000fe80003800000 */
[----:B------:R-:W-:Y:S04]  /*09d0*/  BSSY B2, `(.L_x_23) ;  /* 0x0000015000027945 */ /* 0x000fe80003800000 */
[----:B------:R-:W-:Y:S05]  /*09e0*/  @P2 BRA `(.L_x_24) ;  /* 0x0000000000202947 */ /* 0x000fea0003800000 */
[----:B---3--:R-:W2:Y:S02]  /*09f0*/  LDS R4, [UR16+0x34] ;  /* 0x00003410ff047984 */ /* 0x008ea40008000800 */
[----:B--2---:R-:W-:-:S05]  /*0a00*/  LOP3.LUT R4, R4, 0x38, RZ, 0xb8, !PT ;  /* 0x0000003804047812 */ /* 0x004fca00078eb8ff */
[----:B------:R2:W-:Y:S01]  /*0a10*/  STS [UR16+0x34], R4 ;  /* 0x00003404ff007988 */ /* 0x0005e20008000810 */
[----:B------:R-:W-:Y:S05]  /*0a20*/  @P2 BRA `(.L_x_25) ;  /* 0x0000000000202947 */ /* 0x000fea0003800000 */
[----:B--2---:R-:W2:Y:S01]  /*0a30*/  LDS R4, [UR16+0x8] ;  /* 0x00000810ff047984 */ /* 0x004ea20008000800 */
[----:B------:R-:W-:-:S05]  /*0a40*/  IMAD.MOV.U32 R5, RZ, RZ, 0x780 ;  /* 0x00000780ff057424 */ /* 0x000fca00078e00ff */
[----:B--2---:R-:W-:-:S05]  /*0a50*/  LOP3.LUT R4, R4, 0x500, R5, 0xd8, !PT ;  /* 0x0000050004047812 */ /* 0x004fca00078ed805 */
[----:B------:R2:W-:Y:S02]  /*0a60*/  STS [UR16+0x8], R4 ;  /* 0x00000804ff007988 */ /* 0x0005e40008000810 */
.L_x_24:
[----:B------:R-:W-:Y:S05]  /*0a70*/  @P2 BRA `(.L_x_26) ;  /* 0x0000000000282947 */ /* 0x000fea0003800000 */
[----:B--23--:R-:W2:Y:S02]  /*0a80*/  LDS R4, [UR16+0x8] ;  /* 0x00000810ff047984 */ /* 0x00cea40008000800 */
[----:B--2---:R-:W-:-:S05]  /*0a90*/  LOP3.LUT R4, R4, 0x1800, RZ, 0xb8, !PT ;  /* 0x0000180004047812 */ /* 0x004fca00078eb8ff */
[----:B------:R3:W-:Y:S02]  /*0aa0*/  STS [UR16+0x8], R4 ;  /* 0x00000804ff007988 */ /* 0x0007e40008000810 */
.L_x_25:
[----:B------:R-:W-:Y:S05]  /*0ab0*/  @P2 BREAK B2 ;  /* 0x0000000000022942 */ /* 0x000fea0003800000 */
[----:B------:R-:W-:Y:S05]  /*0ac0*/  @P2 BRA `(.L_x_27) ;  /* 0x0000000000242947 */ /* 0x000fea0003800000 */
[----:B--23--:R-:W2:Y:S01]  /*0ad0*/  LDS R4, [UR16+0x8] ;  /* 0x00000810ff047984 */ /* 0x00cea20008000800 */
[----:B------:R-:W-:-:S05]  /*0ae0*/  IMAD.MOV.U32 R5, RZ, RZ, 0x6000 ;  /* 0x00006000ff057424 */ /* 0x000fca00078e00ff */
[----:B--2---:R-:W-:-:S04]  /*0af0*/  LOP3.LUT R4, R4, 0x6000, R5, 0xd8, !PT ;  /* 0x0000600004047812 */ /* 0x004fc800078ed805 */
[----:B------:R-:W-:-:S05]  /*0b00*/  LOP3.LUT R4, R4, 0x400000, RZ, 0xb8, !PT ;  /* 0x0040000004047812 */ /* 0x000fca00078eb8ff */
[----:B------:R4:W-:Y:S02]  /*0b10*/  STS [UR16+0x8], R4 ;  /* 0x00000804ff007988 */ /* 0x0009e40008000810 */
.L_x_26:
[----:B------:R-:W-:Y:S05]  /*0b20*/  BSYNC B2 ;  /* 0x0000000000027941 */ /* 0x000fea0003800000 */
.L_x_23:
[----:B--234-:R-:W2:Y:S02]  /*0b30*/  @!P2 LDS R4, [UR16+0x8] ;  /* 0x00000810ff04a984 */ /* 0x01cea40008000800 */
[----:B--2---:R-:W-:-:S05]  /*0b40*/  @!P2 LOP3.LUT R4, R4, 0x8000, RZ, 0xb8, !PT ;  /* 0x000080000404a812 */ /* 0x004fca00078eb8ff */
[----:B------:R4:W-:Y:S02]  /*0b50*/  @!P2 STS [UR16+0x8], R4 ;  /* 0x00000804ff00a988 */ /* 0x0009e40008000810 */
.L_x_27:
[----:B------:R-:W-:Y:S05]  /*0b60*/  BSYNC B3 ;  /* 0x0000000000037941 */ /* 0x000fea0003800000 */
.L_x_22:
[----:B------:R-:W-:Y:S05]  /*0b70*/  WARPSYNC.ALL ;  /* 0x0000000000007948 */ /* 0x000fea0003800000 */
[----:B------:R-:W-:-:S04]  /*0b80*/  UIADD3 UR27, UR5, 0x80, URZ ;  /* 0x00000080051b7890 */ /* 0x000fc8000fffe03f */
[----:B------:R-:W-:-:S04]  /*0b90*/  UIADD3 UR26, UP0, UR27, UR28, URZ ;  /* 0x0000001c1b1a7290 */ /* 0x000fc8000ff1e03f */
[----:B------:R-:W-:Y:S01]  /*0ba0*/  ULEA.HI.X.SX32 UR27, UR27, UR29, 0x1, UP0 ;  /* 0x0000001d1b1b7291 */ /* 0x000fe200080f0e3f */
[----:B------:R-:W-:Y:S11]  /*0bb0*/  @P0 BRA `(.L_x_28) ;  /* 0x0000000000280947 */ /* 0x000ff60003800000 */
[----:B--234-:R-:W2:Y:S01]  /*0bc0*/  S2R R4, SR_LANEID ;  /* 0x0000000000047919 */ /* 0x01cea20000000000 */
[----:B------:R-:W-:Y:S05]  /*0bd0*/  WARPSYNC.ALL ;  /* 0x0000000000007948 */ /* 0x000fea0003800000 */
[----:B--2---:R-:W-:-:S05]  /*0be0*/  IMAD.SHL.U32 R9, R4, 0x4, RZ ;  /* 0x0000000404097824 */ /* 0x004fca00078e00ff */
[----:B------:R-:W2:Y:S01]  /*0bf0*/  LDS R7, [R9+UR16] ;  /* 0x0000001009077984 */ /* 0x000ea20008000800 */
[----:B------:R-:W-:-:S05]  /*0c00*/  IADD3 R4, P1, R9, UR26, RZ ;  /* 0x0000001a09047c10 */ /* 0x000fca000ff3e0ff */
[----:B------:R-:W-:-:S05]  /*0c10*/  IMAD.X R5, RZ, RZ, UR27, P1 ;  /* 0x0000001bff057e24 */ /* 0x000fca00088e06ff */
[----:B--2---:R2:W3:Y:S01]  /*0c20*/  ATOMG.E.EXCH.STRONG.GPU PT, RZ, [R4], R7 ;  /* 0x0000000704ff73a8 */ /* 0x0044e200041ee100 */
[----:B------:R-:W-:-:S04]  /*0c30*/  DEPBAR {5,4,3,2,1,0} ;  /* 0x0000003f0000791a */ /* 0x000fc80000000000 */
[----:B------:R2:W-:Y:S01]  /*0c40*/  UTMACCTL.IV [UR26] ;  /* 0x000000001a0079b9 */ /* 0x0005e20008000000 */
[----:B------:R-:W-:Y:S01]  /*0c50*/  NOP ;  /* 0x0000000000007918 */ /* 0x000fe20000000000 */
.L_x_28:
[----:B------:R-:W-:Y:S05]  /*0c60*/  @P0 BRA `(.L_x_29) ;  /* 0x00000000000c0947 */ /* 0x000fea0003800000 */
[----:B------:R0:W-:Y:S01]  /*0c70*/  UTMACMDFLUSH ;  /* 0x00000000000079b7 */ /* 0x0001e20000000000 */
[----:B------:R-:W-:Y:S05]  /*0c80*/  @P0 BRA `(.L_x_29) ;  /* 0x0000000000040947 */ /* 0x000fea0003800000 */
[----:B------:R-:W-:-:S04]  /*0c90*/  DEPBAR.LE SB0, 0x0 ;  /* 0x000080000000791a */ /* 0x000fc80000000000 */
.L_x_29:
[----:B------:R-:W-:Y:S05]  /*0ca0*/  WARPSYNC.ALL ;  /* 0x0000000000007948 */ /* 0x000fea0003800000 */
[----:B---3--:R-:W-:Y:S06]  /*0cb0*/  BAR.SYNC.DEFER_BLOCKING 0x0 ;  /* 0x0000000000007b1d */ /* 0x008fec0000010000 */
[----:B------:R-:W-:Y:S02]  /*0cc0*/  BSSY B3, `(.L_x_30) ;  /* 0x000000b000037945 */ /* 0x000fe40003800000 */
[----:B------:R-:W-:Y:S06]  /*0cd0*/  BAR.SYNC.DEFER_BLOCKING 0x0 ;  /* 0x0000000000007b1d */ /* 0x000fec0000010000 */
[----:B------:R3:W-:Y:S01]  /*0ce0*/  @!P0 STS [R11], RZ ;  /* 0x000000ff0b008388 */ /* 0x0007e20000000800 */
[----:B------:R-:W-:Y:S01]  /*0cf0*/  NOP ;  /* 0x0000000000007918 */ /* 0x000fe20000000000 */
[----:B------:R-:W-:Y:S05]  /*0d00*/  @P2 BRA `(.L_x_31) ;  /* 0x0000000000182947 */ /* 0x000fea0003800000 */
[----:B--2-4-:R-:W2:Y:S01]  /*0d10*/  LDS R4, [UR16+0x8] ;  /* 0x00000810ff047984 */ /* 0x014ea20008000800 */
[----:B---3-5:R-:W3:Y:S01]  /*0d20*/  LDC.64 R10, c[0x0][0x220] ;  /* 0x00008800ff0a7b82 */ /* 0x028ee20000000a00 */
[----:B------:R-:W-:Y:S02]  /*0d30*/  IMAD.MOV.U32 R5, RZ, RZ, 0x70 ;  /* 0x00000070ff057424 */ /* 0x000fe400078e00ff */
[----:B---3--:R3:W-:Y:S03]  /*0d40*/  STS.64 [UR16], R10 ;  /* 0x0000000aff007988 */ /* 0x0087e60008000a10 */
[----:B--2---:R-:W-:-:S05]  /*0d50*/  LOP3.LUT R4, R4, 0x10, R5, 0xd8, !PT ;  /* 0x0000001004047812 */ /* 0x004fca00078ed805 */
[----:B------:R3:W-:Y:S02]  /*0d60*/  STS [UR16+0x8], R4 ;  /* 0x00000804ff007988 */ /* 0x0007e40008000810 */
.L_x_31:
[----:B--2---:R-:W-:Y:S05]  /*0d70*/  BSYNC B3 ;  /* 0x0000000000037941 */ /* 0x004fea0003800000 */
.L_x_30:
[----:B------:R-:W-:Y:S04]  /*0d80*/  BSSY B4, `(.L_x_32) ;  /* 0x0000011000047945 */ /* 0x000fe80003800000 */
[----:B------:R-:W-:Y:S04]  /*0d90*/  BSSY B3, `(.L_x_33) ;  /* 0x000000e000037945 */ /* 0x000fe80003800000 */
[----:B------:R-:W-:Y:S05]  /*0da0*/  @P2 BRA `(.L_x_34) ;  /* 0x0000000000242947 */ /* 0x000fea0003800000 */
[----:B---34-:R-:W2:Y:S01]  /*0db0*/  LDS R4, [UR16+0x34] ;  /* 0x00003410ff047984 */ /* 0x018ea20008000800 */
[----:B------:R-:W-:-:S05]  /*0dc0*/  IMAD.MOV.U32 R5, RZ, RZ, 0x3f000000 ;  /* 0x3f000000ff057424 */ /* 0x000fca00078e00ff */
[----:B--2---:R-:W-:-:S05]  /*0dd0*/  LOP3.LUT R4, R4, 0xff000000, R5, 0xb8, !PT ;  /* 0xff00000004047812 */ /* 0x004fca00078eb805 */
[----:B------:R2:W-:Y:S01]  /*0de0*/  STS [UR16+0x34], R4 ;  /* 0x00003404ff007988 */ /* 0x0005e20008000810 */
[----:B------:R-:W-:Y:S05]  /*0df0*/  @P2 BRA `(.L_x_35) ;  /* 0x00000000001c2947 */ /* 0x000fea0003800000 */
[----:B--2---:R-:W2:Y:S01]  /*0e00*/  LDS R4, [UR16+0x38] ;  /* 0x00003810ff047984 */ /* 0x004ea20008000800 */
[----:B------:R-:W-:-:S05]  /*0e10*/  IMAD.MOV.U32 R5, RZ, RZ, 0x7f ;  /* 0x0000007fff057424 */ /* 0x000fca00078e00ff */
[----:B--2---:R-:W-:-:S05]  /*0e20*/  LOP3.LUT R4, R4, 0xff, R5, 0xb8, !PT ;  /* 0x000000ff04047812 */ /* 0x004fca00078eb805 */
[----:B------:R2:W-:Y:S02]  /*0e30*/  STS [UR16+0x38], R4 ;  /* 0x00003804ff007988 */ /* 0x0005e40008000810 */
.L_x_34:
[----:B------:R-:W-:Y:S05]  /*0e40*/  @P2 BREAK B3 ;  /* 0x0000000000032942 */ /* 0x000fea0003800000 */
[----:B------:R-:W-:Y:S05]  /*0e50*/  @P2 BRA `(.L_x_36) ;  /* 0x00000000000c2947 */ /* 0x000fea0003800000 */
[----:B------:R1:W-:Y:S02]  /*0e60*/  STS [UR16+0x20], R3 ;  /* 0x00002003ff007988 */ /* 0x0003e40008000810 */
.L_x_35:
[----:B------:R-:W-:Y:S05]  /*0e70*/  BSYNC B3 ;  /* 0x0000000000037941 */ /* 0x000fea0003800000 */
.L_x_33:
[----:B------:R1:W-:Y:S02]  /*0e80*/  @!P2 STS [UR16+0x24], R2 ;  /* 0x00002402ff00a988 */ /* 0x0003e40008000810 */
.L_x_36:
[----:B------:R-:W-:Y:S05]  /*0e90*/  BSYNC B4 ;  /* 0x0000000000047941 */ /* 0x000fea0003800000 */
.L_x_32:
[----:B------:R-:W-:Y:S05]  /*0ea0*/  WARPSYNC.ALL ;  /* 0x0000000000007948 */ /* 0x000fea0003800000 */
[----:B------:R-:W-:Y:S04]  /*0eb0*/  BSSY B4, `(.L_x_37) ;  /* 0x000000e000047945 */ /* 0x000fe80003800000 */
[----:B------:R-:W-:Y:S05]  /*0ec0*/  @P2 BRA `(.L_x_38) ;  /* 0x0000000000302947 */ /* 0x000fea0003800000 */
[----:B-1----:R-:W1:Y:S01]  /*0ed0*/  LDS R3, [UR16+0x34] ;  /* 0x00003410ff037984 */ /* 0x002e620008000800 */
[----:B--234-:R-:W2:Y:S03]  /*0ee0*/  LDC.64 R4, c[0x0][0x248] ;  /* 0x00009200ff047b82 */ /* 0x01cea60000000a00 */
        /* <DEDUP_REMOVED lines=10> */
.L_x_38:
[----:B------:R-:W-:Y:S05]  /*0f90*/  BSYNC B4 ;  /* 0x0000000000047941 */ /* 0x000fea0003800000 */
.L_x_37:
[----:B------:R-:W-:Y:S04]  /*0fa0*/  BSSY B4, `(.L_x_39) ;  /* 0x000001a000047945 */ /* 0x000fe80003800000 */
[----:B------:R-:W-:Y:S04]  /*0fb0*/  BSSY B5, `(.L_x_40) ;  /* 0x0000015000057945 */ /* 0x000fe80003800000 */
[----:B------:R-:W-:Y:S05]  /*0fc0*/  @P2 BRA `(.L_x_41) ;  /* 0x0000000000202947 */ /* 0x000fea0003800000 */
[----:B-12---:R-:W1:Y:S02]  /*0fd0*/  LDS R2, [UR16+0x34] ;  /* 0x00003410ff027984 */ /* 0x006e640008000800 */
[----:B-1----:R-:W-:-:S05]  /*0fe0*/  LOP3.LUT R2, R2, 0x38, RZ, 0xb8, !PT ;  /* 0x0000003802027812 */ /* 0x002fca00078eb8ff */
[----:B------:R1:W-:Y:S01]  /*0ff0*/  STS [UR16+0x34], R2 ;  /* 0x00003402ff007988 */ /* 0x0003e20008000810 */
[----:B------:R-:W-:Y:S05]  /*1000*/  @P2 BRA `(.L_x_42) ;  /* 0x0000000000202947 */ /* 0x000fea0003800000 */
[----:B-1----:R-:W1:Y:S01]  /*1010*/  LDS R2, [UR16+0x8] ;  /* 0x00000810ff027984 */ /* 0x002e620008000800 */
[----:B------:R-:W-:-:S05]  /*1020*/  IMAD.MOV.U32 R3, RZ, RZ, 0x780 ;  /* 0x00000780ff037424 */ /* 0x000fca00078e00ff */
[----:B-1----:R-:W-:-:S05]  /*1030*/  LOP3.LUT R2, R2, 0x500, R3, 0xd8, !PT ;  /* 0x0000050002027812 */ /* 0x002fca00078ed803 */
[----:B------:R1:W-:Y:S02]  /*1040*/  STS [UR16+0x8], R2 ;  /* 0x00000802ff007988 */ /* 0x0003e40008000810 */
.L_x_41:
[----:B------:R-:W-:Y:S05]  /*1050*/  @P2 BRA `(.L_x_43) ;  /* 0x0000000000282947 */ /* 0x000fea0003800000 */
[----:B-12---:R-:W1:Y:S02]  /*1060*/  LDS R2, [UR16+0x8] ;  /* 0x00000810ff027984 */ /* 0x006e640008000800 */
[----:B-1----:R-:W-:-:S05]  /*1070*/  LOP3.LUT R2, R2, 0x1800, RZ, 0xb8, !PT ;  /* 0x0000180002027812 */ /* 0x002fca00078eb8ff */
[----:B------:R2:W-:Y:S02]  /*1080*/  STS [UR16+0x8], R2 ;  /* 0x00000802ff007988 */ /* 0x0005e40008000810 */
.L_x_42:
[----:B------:R-:W-:Y:S05]  /*1090*/  @P2 BREAK B5 ;  /* 0x0000000000052942 */ /* 0x000fea0003800000 */
[----:B------:R-:W-:Y:S05]  /*10a0*/  @P2 BRA `(.L_x_44) ;  /* 0x0000000000242947 */ /* 0x000fea0003800000 */
[----:B-12---:R-:W1:Y:S01]  /*10b0*/  LDS R2, [UR16+0x8] ;  /* 0x00000810ff027984 */ /* 0x006e620008000800 */
[----:B------:R-:W-:-:S05]  /*10c0*/  IMAD.MOV.U32 R3, RZ, RZ, 0x6000 ;  /* 0x00006000ff037424 */ /* 0x000fca00078e00ff */
[----:B-1----:R-:W-:-:S04]  /*10d0*/  LOP3.LUT R2, R2, 0x6000, R3, 0xd8, !PT ;  /* 0x0000600002027812 */ /* 0x002fc800078ed803 */
[----:B------:R-:W-:-:S05]  /*10e0*/  LOP3.LUT R2, R2, 0x400000, RZ, 0xb8, !PT ;  /* 0x0040000002027812 */ /* 0x000fca00078eb8ff */
[----:B------:R1:W-:Y:S02]  /*10f0*/  STS [UR16+0x8], R2 ;  /* 0x00000802ff007988 */ /* 0x0003e40008000810 */
.L_x_43:
[----:B------:R-:W-:Y:S05]  /*1100*/  BSYNC B5 ;  /* 0x0000000000057941 */ /* 0x000fea0003800000 */
.L_x_40:
[----:B-12---:R-:W1:Y:S02]  /*1110*/  @!P2 LDS R2, [UR16+0x8] ;  /* 0x00000810ff02a984 */ /* 0x006e640008000800 */
[----:B-1----:R-:W-:-:S05]  /*1120*/  @!P2 LOP3.LUT R2, R2, 0x8000, RZ, 0xb8, !PT ;  /* 0x000080000202a812 */ /* 0x002fca00078eb8ff */
[----:B------:R1:W-:Y:S02]  /*1130*/  @!P2 STS [UR16+0x8], R2 ;  /* 0x00000802ff00a988 */ /* 0x0003e40008000810 */
.L_x_44:
[----:B------:R-:W-:Y:S05]  /*1140*/  BSYNC B4 ;  /* 0x0000000000047941 */ /* 0x000fea0003800000 */
.L_x_39:
[----:B------:R-:W-:Y:S05]  /*1150*/  WARPSYNC.ALL ;  /* 0x0000000000007948 */ /* 0x000fea0003800000 */
[----:B------:R-:W-:Y:S01]  /*1160*/  UIADD3 UR5, UR5, 0x100, URZ ;  /* 0x0000010005057890 */ /* 0x000fe2000fffe03f */
[----:B------:R-:W-:Y:S02]  /*1170*/  ISETP.GE.AND P1, PT, R8, 0x1, PT ;  /* 0x000000010800780c */ /* 0x000fe40003f26270 */
[----:B------:R-:W-:Y:S02]  /*1180*/  CS2R R24, SRZ ;  /* 0x0000000000187805 */ /* 0x000fe4000001ff00 */
[----:B------:R-:W-:Y:S01]  /*1190*/  CS2R R26, SRZ ;  /* 0x00000000001a7805 */ /* 0x000fe2000001ff00 */
[----:B------:R-:W-:Y:S01]  /*11a0*/  UIADD3 UR28, UP0, UR5, UR28, URZ ;  /* 0x0000001c051c7290 */ /* 0x000fe2000ff1e03f */
[----:B------:R-:W-:Y:S01]  /*11b0*/  CS2R R28, SRZ ;  /* 0x00000000001c7805 */ /* 0x000fe2000001ff00 */
[----:B------:R-:W-:-:S02]  /*11c0*/  IMAD.MOV.U32 R30, RZ, RZ, RZ ;  /* 0x000000ffff1e7224 */ /* 0x000fc400078e00ff */
[----:B------:R-:W-:Y:S01]  /*11d0*/  ULEA.HI.X.SX32 UR29, UR5, UR29, 0x1, UP0 ;  /* 0x0000001d051d7291 */ /* 0x000fe200080f0e3f */
[----:B------:R-:W-:Y:S11]  /*11e0*/  @P0 BRA `(.L_x_45) ;  /* 0x0000000000280947 */ /* 0x000ff60003800000 */
[----:B-12---:R-:W3:Y:S01]  /*11f0*/  S2R R2, SR_LANEID ;  /* 0x0000000000027919 */ /* 0x006ee20000000000 */
[----:B------:R-:W-:Y:S05]  /*1200*/  WARPSYNC.ALL ;  /* 0x0000000000007948 */ /* 0x000fea0003800000 */
[----:B---34-:R-:W-:-:S05]  /*1210*/  IMAD.SHL.U32 R4, R2, 0x4, RZ ;  /* 0x0000000402047824 */ /* 0x018fca00078e00ff */
[----:B------:R-:W1:Y:S01]  /*1220*/  LDS R5, [R4+UR16] ;  /* 0x0000001004057984 */ /* 0x000e620008000800 */
[----:B------:R-:W-:-:S05]  /*1230*/  IADD3 R2, P3, R4, UR28, RZ ;  /* 0x0000001c04027c10 */ /* 0x000fca000ff7e0ff */
[----:B------:R-:W-:-:S05]  /*1240*/  IMAD.X R3, RZ, RZ, UR29, P3 ;  /* 0x0000001dff037e24 */ /* 0x000fca00098e06ff */
[----:B-1----:R1:W2:Y:S01]  /*1250*/  ATOMG.E.EXCH.STRONG.GPU PT, RZ, [R2], R5 ;  /* 0x0000000502ff73a8 */ /* 0x0022a200041ee100 */
[----:B------:R-:W-:-:S04]  /*1260*/  DEPBAR {5,4,3,2,1,0} ;  /* 0x0000003f0000791a */ /* 0x000fc80000000000 */
[----:B------:R1:W-:Y:S01]  /*1270*/  UTMACCTL.IV [UR28] ;  /* 0x000000001c0079b9 */ /* 0x0003e20008000000 */
[----:B------:R-:W-:Y:S01]  /*1280*/  NOP ;  /* 0x0000000000007918 */ /* 0x000fe20000000000 */
.L_x_45:
[----:B------:R-:W-:Y:S05]  /*1290*/  @P0 BRA `(.L_x_46) ;  /* 0x00000000000c0947 */ /* 0x000fea0003800000 */
[----:B------:R0:W-:Y:S01]  /*12a0*/  UTMACMDFLUSH ;  /* 0x00000000000079b7 */ /* 0x0001e20000000000 */
[----:B------:R-:W-:Y:S05]  /*12b0*/  @P0 BRA `(.L_x_46) ;  /* 0x0000000000040947 */ /* 0x000fea0003800000 */
[----:B------:R-:W-:-:S04]  /*12c0*/  DEPBAR.LE SB0, 0x0 ;  /* 0x000080000000791a */ /* 0x000fc80000000000 */
.L_x_46:
[----:B------:R-:W-:Y:S05]  /*12d0*/  WARPSYNC.ALL ;  /* 0x0000000000007948 */ /* 0x000fea0003800000 */
[----:B--2---:R-:W-:Y:S01]  /*12e0*/  BAR.SYNC.DEFER_BLOCKING 0x0 ;  /* 0x0000000000007b1d */ /* 0x004fe20000010000 */
[----:B------:R-:W-:Y:S01]  /*12f0*/  USHF.L.U32 UR11, UR31, 0x7, URZ ;  /* 0x000000071f0b7899 */ /* 0x000fe2000800063f */
[----:B------:R-:W-:Y:S01]  /*1300*/  IMAD.MOV.U32 R31, RZ, RZ, RZ ;  /* 0x000000ffff1f7224 */ /* 0x000fe200078e00ff */
[----:B------:R-:W-:Y:S01]  /*1310*/  USHF.L.U32 UR15, UR30, 0x6, URZ ;  /* 0x000000061e0f7899 */ /* 0x000fe2000800063f */
[----:B------:R-:W-:Y:S02]  /*1320*/  CS2R R32, SRZ ;  /* 0x0000000000207805 */ /* 0x000fe4000001ff00 */
[----:B------:R-:W-:Y:S01]  /*1330*/  CS2R R34, SRZ ;  /* 0x0000000000227805 */ /* 0x000fe2000001ff00 */
[----:B------:R-:W-:Y:S01]  /*1340*/  VOTEU.ALL UP0, P2 ;  /* 0x00000000003f7886 */ /* 0x000fe20001000000 */
[----:B------:R-:W-:Y:S01]  /*1350*/  UMOV UR6, 0x1 ;  /* 0x0000000100067882 */ /* 0x000fe20000000000 */
[----:B------:R-:W-:Y:S01]  /*1360*/  VOTEU.ALL UP1, P2 ;  /* 0x00000000003f7886 */ /* 0x000fe20001020000 */
[----:B------:R-:W-:-:S02]  /*1370*/  CS2R R36, SRZ ;  /* 0x0000000000247805 */ /* 0x000fc4000001ff00 */
[----:B------:R-:W-:Y:S01]  /*1380*/  CS2R R38, SRZ ;  /* 0x0000000000267805 */ /* 0x000fe2000001ff00 */
[----:B------:R-:W-:-:S04]  /*1390*/  @!UP0 UIADD3 UR8, -UR6, 0x100000, URZ ;  /* 0x0010000006088890 */ /* 0x000fc8000fffe13f */
[----:B------:R-:W-:Y:S02]  /*13a0*/  @!UP0 USHF.L.U32 UR9, UR8, 0xb, URZ ;  /* 0x0000000b08098899 */ /* 0x000fe4000800063f */
[----:B------:R-:W-:Y:S01]  /*13b0*/  @!UP0 USHF.L.U32 UR8, UR8, 0x1, URZ ;  /* 0x0000000108088899 */ /* 0x000fe2000800063f */
[----:B------:R-:W-:Y:S01]  /*13c0*/  CS2R R40, SRZ ;  /* 0x0000000000287805 */ /* 0x000fe2000001ff00 */
[----:B------:R-:W-:-:S04]  /*13d0*/  @!UP0 UIADD3 UR6, -UR6, 0x100000, URZ ;  /* 0x0010000006068890 */ /* 0x000fc8000fffe13f */
[----:B------:R-:W-:Y:S02]  /*13e0*/  @!UP0 USHF.L.U32 UR7, UR6, 0xb, URZ ;  /* 0x0000000b06078899 */ /* 0x000fe4000800063f */
[----:B------:R-:W-:Y:S01]  /*13f0*/  @!UP0 USHF.L.U32 UR6, UR6, 0x1, URZ ;  /* 0x0000000106068899 */ /* 0x000fe2000800063f */
[----:B------:R-:W-:Y:S01]  /*1400*/  CS2R R42, SRZ ;  /* 0x00000000002a7805 */ /* 0x000fe2000001ff00 */
[----:B------:R-:W-:Y:S01]  /*1410*/  VOTEU.ALL UP0, P2 ;  /* 0x00000000003f7886 */ /* 0x000fe20001000000 */
[----:B------:R-:W-:Y:S02]  /*1420*/  CS2R R44, SRZ ;  /* 0x00000000002c7805 */ /* 0x000fe4000001ff00 */
[----:B------:R-:W-:Y:S02]  /*1430*/  CS2R R46, SRZ ;  /* 0x00000000002e7805 */ /* 0x000fe4000001ff00 */
[----:B------:R-:W-:Y:S02]  /*1440*/  CS2R R48, SRZ ;  /* 0x0000000000307805 */ /* 0x000fe4000001ff00 */
[----:B------:R-:W-:-:S02]  /*1450*/  CS2R R50, SRZ ;  /* 0x0000000000327805 */ /* 0x000fc4000001ff00 */
[----:B------:R-:W-:Y:S02]  /*1460*/  CS2R R52, SRZ ;  /* 0x0000000000347805 */ /* 0x000fe4000001ff00 */
[----:B------:R-:W-:Y:S01]  /*1470*/  CS2R R54, SRZ ;  /* 0x0000000000367805 */ /* 0x000fe2000001ff00 */
[----:B------:R-:W2:Y:S02]  /*1480*/  FENCE.VIEW.ASYNC.S ;  /* 0x00000000000073c6 */ /* 0x000ea40000000000 */
[----:B--2---:R2:W4:Y:S02]  /*1490*/  @!UP0 SYNCS.EXCH.64 URZ, [UR16+0xc000], UR8 ;  /* 0x00c00008103f85b2 */ /* 0x0045240008000100 */
[----:B----4-:R-:W-:Y:S06]  /*14a0*/  BAR.SYNC.DEFER_BLOCKING 0x0 ;  /* 0x0000000000007b1d */ /* 0x010fec0000010000 */
[----:B------:R2:W4:Y:S01]  /*14b0*/  @!UP1 SYNCS.EXCH.64 URZ, [UR16+0xc008], UR6 ;  /* 0x00c00806103f95b2 */ /* 0x0005220008000100 */
[----:B------:R-:W-:Y:S05]  /*14c0*/  @!P1 BRA `(.L_x_47) ;  /* 0x0000000400589947 */ /* 0x000fea0003800000 */
[----:B-1----:R-:W-:Y:S02]  /*14d0*/  SHF.R.U32.HI R2, RZ, 0x5, R0 ;  /* 0x00000005ff027819 */ /* 0x002fe40000011600 */
[----:B------:R-:W-:Y:S02]  /*14e0*/  CS2R R24, SRZ ;  /* 0x0000000000187805 */ /* 0x000fe4000001ff00 */
[----:B------:R-:W-:Y:S02]  /*14f0*/  CS2R R26, SRZ ;  /* 0x00000000001a7805 */ /* 0x000fe4000001ff00 */
[----:B------:R-:W-:Y:S02]  /*1500*/  CS2R R28, SRZ ;  /* 0x00000000001c7805 */ /* 0x000fe4000001ff00 */
[----:B------:R-:W-:Y:S02]  /*1510*/  R2UR UR17, R2 ;  /* 0x00000000021172ca */ /* 0x000fe400000e0000 */
[----:B------:R-:W-:-:S02]  /*1520*/  CS2R R30, SRZ ;  /* 0x00000000001e7805 */ /* 0x000fc4000001ff00 */
[----:B------:R-:W-:Y:S02]  /*1530*/  CS2R R32, SRZ ;  /* 0x0000000000207805 */ /* 0x000fe4000001ff00 */
[----:B------:R-:W-:Y:S02]  /*1540*/  CS2R R34, SRZ ;  /* 0x0000000000227805 */ /* 0x000fe4000001ff00 */
[----:B------:R-:W-:Y:S02]  /*1550*/  CS2R R36, SRZ ;  /* 0x0000000000247805 */ /* 0x000fe4000001ff00 */
[----:B------:R-:W-:Y:S02]  /*1560*/  CS2R R38, SRZ ;  /* 0x0000000000267805 */ /* 0x000fe4000001ff00 */
[----:B------:R-:W-:Y:S02]  /*1570*/  CS2R R40, SRZ ;  /* 0x0000000000287805 */ /* 0x000fe4000001ff00 */
[----:B------:R-:W-:-:S02]  /*1580*/  CS2R R42, SRZ ;  /* 0x00000000002a7805 */ /* 0x000fc4000001ff00 */
[----:B------:R-:W-:Y:S02]  /*1590*/  CS2R R44, SRZ ;  /* 0x00000000002c7805 */ /* 0x000fe4000001ff00 */
[----:B------:R-:W-:Y:S02]  /*15a0*/  CS2R R46, SRZ ;  /* 0x00000000002e7805 */ /* 0x000fe4000001ff00 */
[----:B------:R-:W-:Y:S02]  /*15b0*/  CS2R R48, SRZ ;  /* 0x0000000000307805 */ /* 0x000fe4000001ff00 */
[----:B------:R-:W-:Y:S02]  /*15c0*/  CS2R R50, SRZ ;  /* 0x0000000000327805 */ /* 0x000fe4000001ff00 */
[----:B------:R-:W-:Y:S02]  /*15d0*/  CS2R R52, SRZ ;  /* 0x0000000000347805 */ /* 0x000fe4000001ff00 */
[----:B------:R-:W-:Y:S01]  /*15e0*/  CS2R R54, SRZ ;  /* 0x0000000000367805 */ /* 0x000fe2000001ff00 */
[----:B------:R-:W-:Y:S01]  /*15f0*/  UMOV UR5, URZ ;  /* 0x0000003f00057c82 */ /* 0x000fe20008000000 */
[----:B------:R-:W-:-:S05]  /*1600*/  UMOV UR10, URZ ;  /* 0x0000003f000a7c82 */ /* 0x000fca0008000000 */
.L_x_49:
[----:B----4-:R-:W-:Y:S01]  /*1610*/  BAR.SYNC.DEFER_BLOCKING 0x0 ;  /* 0x0000000000007b1d */ /* 0x010fe20000010000 */
[----:B------:R-:W-:Y:S01]  /*1620*/  ULEA UR20, UR5, UR16, 0x3 ;  /* 0x0000001005147291 */ /* 0x000fe2000f8e183f */
[----:B------:R-:W-:Y:S01]  /*1630*/  @!P2 IMAD.MOV.U32 R2, RZ, RZ, 0x6000 ;  /* 0x00006000ff02a424 */ /* 0x000fe200078e00ff */
[----:B------:R-:W-:Y:S01]  /*1640*/  ELECT P0, URZ, PT ;  /* 0x00000000003f782f */ /* 0x000fe20003800000 */
[----:B--2---:R-:W-:-:S03]  /*1650*/  ULEA UR8, UR5, UR16, 0xe ;  /* 0x0000001005087291 */ /* 0x004fc6000f8e703f */
[----:B------:R-:W-:Y:S02]  /*1660*/  ISETP.LT.U32.AND P0, PT, R6, 0x20, P0 ;  /* 0x000000200600780c */ /* 0x000fe40000701070 */
[----:B------:R-:W-:Y:S01]  /*1670*/  ELECT P1, URZ, PT ;  /* 0x00000000003f782f */ /* 0x000fe20003820000 */
[----:B------:R-:W-:-:S03]  /*1680*/  ULEA UR12, UR5, UR16, 0xd ;  /* 0x00000010050c7291 */ /* 0x000fc6000f8e683f */
[----:B------:R-:W-:Y:S01]  /*1690*/  ISETP.LT.U32.AND P1, PT, R6, 0x20, P1 ;  /* 0x000000200600780c */ /* 0x000fe20000f21070 */
[----:B------:R-:W-:Y:S01]  /*16a0*/  UMOV UR14, UR10 ;  /* 0x0000000a000e7c82 */ /* 0x000fe20008000000 */
[----:B------:R-:W-:-:S05]  /*16b0*/  UIADD3 UR12, UR12, 0x8000, URZ ;  /* 0x000080000c0c7890 */ /* 0x000fca000fffe03f */
[----:B------:R-:W-:Y:S01]  /*16c0*/  VOTEU.ANY UP0, P0 ;  /* 0x00000000003f7886 */ /* 0x000fe20000000100 */
[----:B------:R-:W-:Y:S01]  /*16d0*/  VOTEU.ANY UP2, P0 ;  /* 0x00000000003f7886 */ /* 0x000fe20000040100 */
[----:B------:R1:W-:Y:S01]  /*16e0*/  @!P2 SYNCS.ARRIVE.TRANS64 RZ, [UR20+0xc000], R2 ;  /* 0x00c00002ffffa9a7 */ /* 0x0003e20008000014 */
[----:B------:R2:W-:Y:S06]  /*16f0*/  MEMBAR.ALL.CTA ;  /* 0x0000000000007992 */ /* 0x0005ec0000008000 */
[----:B--2---:R-:W2:Y:S01]  /*1700*/  FENCE.VIEW.ASYNC.S ;  /* 0x00000000000073c6 */ /* 0x004ea20000000000 */
[----:B------:R-:W-:Y:S01]  /*1710*/  @UP0 UIADD3 UR9, UR20, 0xc000, URZ ;  /* 0x0000c00014090890 */ /* 0x000fe2000fffe03f */
[----:B------:R-:W-:Y:S01]  /*1720*/  @UP0 UMOV UR6, UR24 ;  /* 0x0000001800060c82 */ /* 0x000fe20008000000 */
[----:B------:R-:W-:Y:S01]  /*1730*/  @UP0 UMOV UR7, UR25 ;  /* 0x0000001900070c82 */ /* 0x000fe20008000000 */
[----:B--2---:R-:W-:Y:S01]  /*1740*/  VOTEU.ANY UP1, P1 ;  /* 0x00000000003f7886 */ /* 0x004fe20000820100 */
[----:B------:R-:W-:Y:S01]  /*1750*/  VOTEU.ANY UP3, P1 ;  /* 0x00000000003f7886 */ /* 0x000fe20000860100 */
[----:B-1----:R-:W-:-:S03]  /*1760*/  IMAD.U32 R2, RZ, RZ, UR4 ;  /* 0x00000004ff027e24 */ /* 0x002fc6000f8e00ff */
[----:B------:R-:W-:Y:S01]  /*1770*/  @UP1 UIADD3 UR13, UR20, 0xc000, URZ ;  /* 0x0000c000140d1890 */ /* 0x000fe2000fffe03f */
[----:B------:R-:W-:Y:S01]  /*1780*/  @UP1 UMOV UR18, UR26 ;  /* 0x0000001a00121c82 */ /* 0x000fe20008000000 */
[----:B------:R-:W-:Y:S01]  /*1790*/  @UP1 UMOV UR19, UR27 ;  /* 0x0000001b00131c82 */ /* 0x000fe20008000000 */
[----:B------:R-:W-:Y:S01]  /*17a0*/  SHF.L.U32 R2, R2, 0x1f, RZ ;  /* 0x0000001f02027819 */ /* 0x000fe200000006ff */
[----:B------:R-:W-:Y:S06]  /*17b0*/  BAR.SYNC.DEFER_BLOCKING 0x0 ;  /* 0x0000000000007b1d */ /* 0x000fec0000010000 */
[----:B------:R1:W-:Y:S02]  /*17c0*/  @UP2 UTMALDG.2D [UR8], [UR6] ;  /* 0x00000008060025b4 */ /* 0x0003e40008008000 */
[----:B------:R-:W-:Y:S06]  /*17d0*/  BAR.SYNC.DEFER_BLOCKING 0x0 ;  /* 0x0000000000007b1d */ /* 0x000fec0000010000 */
[----:B------:R1:W-:Y:S02]  /*17e0*/  @UP3 UTMALDG.2D [UR12], [UR18] ;  /* 0x0000000c120035b4 */ /* 0x0003e40008008000 */
[----:B------:R-:W-:Y:S06]  /*17f0*/  BAR.SYNC.DEFER_BLOCKING 0x0 ;  /* 0x0000000000007b1d */ /* 0x000fec0000010000 */
[----:B------:R-:W2:Y:S02]  /*1800*/  SYNCS.PHASECHK.TRANS64.TRYWAIT P0, [UR20+0xc000], R2 ;  /* 0x00c00002ff0075a7 */ /* 0x000ea40008000154 */
[----:B-12---:R-:W-:Y:S05]  /*1810*/  @!P0 BRA `(.L_x_48) ;  /* 0x0000000400648947 */ /* 0x006fea0003800000 */
.L_x_50:
[----:B------:R-:W-:Y:S01]  /*1820*/  USHF.L.U32 UR6, UR17, 0x7, URZ ;  /* 0x0000000711067899 */ /* 0x000fe2000800063f */
[----:B------:R-:W-:Y:S02]  /*1830*/  WARPGROUP.DEPBAR.LE gsb0, 0x0 ;  /* 0x00008000000079c5 */ /* 0x000fe40000010000 */
[----:B------:R-:W-:Y:S01]  /*1840*/  USHF.R.U32.HI UR22, URZ, 0x4, UR12 ;  /* 0x000000043f167899 */ /* 0x000fe2000801160c */
[----:B------:R-:W-:Y:S01]  /*1850*/  WARPGROUP.ARRIVE ;  /* 0x00000000000079c5 */ /* 0x000fe20000000000 */
[----:B------:R-:W-:Y:S01]  /*1860*/  ULOP3.LUT UR6, UR6, 0x200, URZ, 0xc0, !UPT ;  /* 0x0000020006067892 */ /* 0x000fe2000f8ec03f */
[----:B------:R-:W1:Y:S01]  /*1870*/  LDC R2, c[0x0][0x230] ;  /* 0x00008c00ff027b82 */ /* 0x000e620000000800 */
[----:B------:R-:W-:Y:S02]  /*1880*/  USGXT.U32 UR22, UR22, 0xe ;  /* 0x0000000e1616789a */ /* 0x000fe40008000000 */
[----:B------:R-:W-:Y:S01]  /*1890*/  ULEA.HI UR6, UR8, UR6, URZ, 0x1c ;  /* 0x0000000608067291 */ /* 0x000fe2000f8fe03f */
[----:B------:R-:W-:Y:S01]  /*18a0*/  UMOV UR21, 0x40000040 ;  /* 0x4000004000157882 */ /* 0x000fe20000000000 */
[----:B------:R-:W-:-:S02]  /*18b0*/  UMOV UR23, 0x40000040 ;  /* 0x4000004000177882 */ /* 0x000fc40000000000 */
[----:B------:R-:W-:Y:S01]  /*18c0*/  ULOP3.LUT UR20, UR6, 0x3fff, URZ, 0xc0, !UPT ;  /* 0x00003fff06147892 */ /* 0x000fe2000f8ec03f */
[----:B------:R-:W-:Y:S02]  /*18d0*/  UMOV UR7, URZ ;  /* 0x0000003f00077c82 */ /* 0x000fe40008000000 */
[----:B------:R-:W-:Y:S01]  /*18e0*/  UMOV UR6, URZ ;  /* 0x0000003f00067c82 */ /* 0x000fe20008000000 */
[----:B------:R-:W-:Y:S02]  /*18f0*/  UIADD3 UR10, UR10, 0x40, URZ ;  /* 0x000000400a0a7890 */ /* 0x000fe4000fffe03f */
[----:B------:R-:W-:-:S03]  /*1900*/  UIADD3 UR5, UR5, 0x1, URZ ;  /* 0x0000000105057890 */ /* 0x000fc6000fffe03f */
[----:B------:R-:W-:Y:S01]  /*1910*/  HGMMA.64x64x16.F32.BF16 R24, gdesc[UR20], R24 ;  /* 0x00e00000141879f0 */ /* 0x000fe20008701818 */
[----:B------:R-:W-:Y:S02]  /*1920*/  UIADD3 UR20, UP0, UR20, 0x2, URZ ;  /* 0x0000000214147890 */ /* 0x000fe4000ff1e03f */
[----:B------:R-:W-:Y:S02]  /*1930*/  UIADD3 UR22, UP1, UR22, 0x2, URZ ;  /* 0x0000000216167890 */ /* 0x000fe4000ff3e03f */
[----:B------:R-:W-:Y:S02]  /*1940*/  UIADD3.X UR21, UR6, 0x40000040, URZ, UP0, !UPT ;  /* 0x4000004006157890 */ /* 0x000fe400087fe43f */
[----:B------:R-:W-:Y:S01]  /*1950*/  UIADD3.X UR23, UR7, 0x40000040, URZ, UP1, !UPT ;  /* 0x4000004007177890 */ /* 0x000fe20008ffe43f */
[----:B-1----:R-:W-:Y:S01]  /*1960*/  ISETP.LE.AND P0, PT, R2, UR10, PT ;  /* 0x0000000a02007c0c */ /* 0x002fe2000bf03270 */
[----:B------:R-:W-:Y:S02]  /*1970*/  UIADD3.64 UR32, UR20, 0x2, URZ ;  /* 0x0000000214207897 */ /* 0x000fe4000fffe03f */
[----:B------:R-:W-:-:S02]  /*1980*/  UIADD3.64 UR34, UR22, 0x2, URZ ;  /* 0x0000000216227897 */ /* 0x000fc4000fffe03f */
[----:B------:R-:W-:-:S04]  /*1990*/  UISETP.NE.U32.AND UP0, UPT, UR5, 0x2, UPT ;  /* 0x000000020500788c */ /* 0x000fc8000bf05070 */
[----:B------:R-:W-:Y:S02]  /*19a0*/  USEL UR6, URZ, 0x1, UP0 ;  /* 0x000000013f067887 */ /* 0x000fe40008000000 */
[----:B------:R-:W-:Y:S02]  /*19b0*/  USEL UR5, UR5, URZ, UP0 ;  /* 0x0000003f05057287 */ /* 0x000fe40008000000 */
[----:B------:R-:W-:Y:S01]  /*19c0*/  ULOP3.LUT UR4, UR4, UR6, URZ, 0x3c, !UPT ;  /* 0x0000000604047292 */ /* 0x000fe2000f8e3c3f */
[----:B------:R-:W-:Y:S01]  /*19d0*/  HGMMA.64x64x16.F32.BF16 R24, gdesc[UR20], R24 ;  /* 0x00e00000141879f0 */ /* 0x000fe20008701818 */
[----:B------:R-:W-:Y:S02]  /*19e0*/  UIADD3.64 UR20, UR20, 0x4, URZ ;  /* 0x0000000414147897 */ /* 0x000fe4000fffe03f */
[----:B------:R-:W-:Y:S01]  /*19f0*/  UIADD3.64 UR22, UR22, 0x4, URZ ;  /* 0x0000000416167897 */ /* 0x000fe2000fffe03f */
[----:B------:R-:W-:Y:S08]  /*1a00*/  HGMMA.64x64x16.F32.BF16 R24, gdesc[UR32], R24 ;  /* 0x00e00000201879f0 */ /* 0x000ff00008701818 */
[----:B------:R-:W-:Y:S01]  /*1a10*/  HGMMA.64x64x16.F32.BF16 R24, gdesc[UR20], R24, gsb0 ;  /* 0x00e00000141879f0 */ /* 0x000fe20008001818 */
[----:B------:R-:W-:Y:S05]  /*1a20*/  @!P0 BRA `(.L_x_49) ;  /* 0xfffffff800f88947 */ /* 0x000fea000383ffff */
.L_x_47:
[----:B------:R-:W-:Y:S02]  /*1a30*/  WARPGROUP.DEPBAR.LE gsb0, 0x0 ;  /* 0x00008000000079c5 */ /* 0x000fe40000010000 */
[----:B----4-:R-:W-:Y:S01]  /*1a40*/  BAR.SYNC.DEFER_BLOCKING 0x0 ;  /* 0x0000000000007b1d */ /* 0x010fe20000010000 */
[C---:B-1----:R-:W-:Y:S01]  /*1a50*/  IMAD.SHL.U32 R2, R0.reuse, 0x80, RZ ;  /* 0x0000008000027824 */ /* 0x042fe200078e00ff */
[----:B------:R-:W-:Y:S01]  /*1a60*/  F2FP.BF16.F32.PACK_AB R24, R25, R24 ;  /* 0x000000181918723e */ /* 0x000fe200000010ff */
[----:B------:R-:W-:Y:S01]  /*1a70*/  IMAD.SHL.U32 R3, R0, 0x40, RZ ;  /* 0x0000004000037824 */ /* 0x000fe200078e00ff */
[----:B------:R-:W-:Y:S02]  /*1a80*/  F2FP.BF16.F32.PACK_AB R25, R27, R26 ;  /* 0x0000001a1b19723e */ /* 0x000fe400000010ff */
[----:B------:R-:W-:Y:S02]  /*1a90*/  ELECT P0, URZ, PT ;  /* 0x00000000003f782f */ /* 0x000fe40003800000 */
[----:B------:R-:W-:Y:S01]  /*1aa0*/  LOP3.LUT R2, R2, 0x780, RZ, 0xc0, !PT ;  /* 0x0000078002027812 */ /* 0x000fe200078ec0ff */
[----:B------:R-:W-:Y:S01]  /*1ab0*/  UMOV UR17, UR15 ;  /* 0x0000000f00117c82 */ /* 0x000fe20008000000 */
[----:B------:R-:W-:Y:S01]  /*1ac0*/  F2FP.BF16.F32.PACK_AB R32, R33, R32 ;  /* 0x000000202120723e */ /* 0x000fe200000010ff */
[----:B------:R-:W-:Y:S01]  /*1ad0*/  UMOV UR18, UR11 ;  /* 0x0000000b00127c82 */ /* 0x000fe20008000000 */
[----:B---3--:R-:W-:Y:S01]  /*1ae0*/  LOP3.LUT R4, R2, 0x3800, R3, 0xf8, !PT ;  /* 0x0000380002047812 */ /* 0x008fe200078ef803 */
[----:B------:R-:W-:Y:S01]  /*1af0*/  IMAD.SHL.U32 R2, R0, 0x10, RZ ;  /* 0x0000001000027824 */ /* 0x000fe200078e00ff */
[----:B------:R-:W-:-:S02]  /*1b00*/  F2FP.BF16.F32.PACK_AB R26, R29, R28 ;  /* 0x0000001c1d1a723e */ /* 0x000fc400000010ff */
[----:B------:R-:W-:Y:S02]  /*1b10*/  F2FP.BF16.F32.PACK_AB R27, R31, R30 ;  /* 0x0000001e1f1b723e */ /* 0x000fe400000010ff */
[----:B------:R-:W-:Y:S02]  /*1b20*/  LOP3.LUT R3, R2, 0x70, RZ, 0xc0, !PT ;  /* 0x0000007002037812 */ /* 0x000fe400078ec0ff */
[----:B------:R-:W-:Y:S02]  /*1b30*/  F2FP.BF16.F32.PACK_AB R33, R35, R34 ;  /* 0x000000222321723e */ /* 0x000fe400000010ff */
[----:B------:R-:W-:Y:S02]  /*1b40*/  LOP3.LUT R3, R3, 0x10, R0, 0x78, !PT ;  /* 0x0000001003037812 */ /* 0x000fe400078e7800 */
[----:B------:R-:W-:Y:S01]  /*1b50*/  F2FP.BF16.F32.PACK_AB R40, R41, R40 ;  /* 0x000000282928723e */ /* 0x000fe200000010ff */
[----:B------:R-:W1:Y:S02]  /*1b60*/  @!P2 SYNCS.CCTL.IV [UR16+0xc000] ;  /* 0x00c00000ff00a9b1 */ /* 0x000e640008000010 */
[----:B-1----:R-:W-:Y:S01]  /*1b70*/  BAR.SYNC.DEFER_BLOCKING 0x0 ;  /* 0x0000000000007b1d */ /* 0x002fe20000010000 */
[----:B------:R-:W-:-:S02]  /*1b80*/  LOP3.LUT R3, R4, R3, RZ, 0xfc, !PT ;  /* 0x0000000304037212 */ /* 0x000fc400078efcff */
[----:B------:R-:W-:Y:S02]  /*1b90*/  F2FP.BF16.F32.PACK_AB R34, R37, R36 ;  /* 0x000000242522723e */ /* 0x000fe400000010ff */
[C---:B------:R-:W-:Y:S01]  /*1ba0*/  LOP3.LUT R2, R3.reuse, 0x20, RZ, 0x3c, !PT ;  /* 0x0000002003027812 */ /* 0x040fe200078e3cff */
[C---:B------:R-:W-:Y:S01]  /*1bb0*/  VIADD R0, R3.reuse, UR16 ;  /* 0x0000001003007c36 */ /* 0x040fe20008000000 */
[C---:B------:R-:W-:Y:S02]  /*1bc0*/  LOP3.LUT R4, R3.reuse, 0x40, RZ, 0x3c, !PT ;  /* 0x0000004003047812 */ /* 0x040fe400078e3cff */
[----:B------:R-:W-:Y:S01]  /*1bd0*/  LOP3.LUT R3, R3, 0x60, RZ, 0x3c, !PT ;  /* 0x0000006003037812 */ /* 0x000fe200078e3cff */
[----:B------:R-:W-:Y:S01]  /*1be0*/  VIADD R2, R2, UR16 ;  /* 0x0000001002027c36 */ /* 0x000fe20008000000 */
[----:B------:R-:W-:Y:S01]  /*1bf0*/  F2FP.BF16.F32.PACK_AB R35, R39, R38 ;  /* 0x000000262723723e */ /* 0x000fe200000010ff */
[----:B------:R-:W-:Y:S01]  /*1c00*/  VIADD R4, R4, UR16 ;  /* 0x0000001004047c36 */ /* 0x000fe20008000000 */
[----:B------:R-:W-:Y:S01]  /*1c10*/  F2FP.BF16.F32.PACK_AB R41, R43, R42 ;  /* 0x0000002a2b29723e */ /* 0x000fe200000010ff */
[----:B------:R-:W-:Y:S01]  /*1c20*/  VIADD R3, R3, UR16 ;  /* 0x0000001003037c36 */ /* 0x000fe20008000000 */
[----:B------:R-:W-:-:S02]  /*1c30*/  F2FP.BF16.F32.PACK_AB R48, R49, R48 ;  /* 0x000000303130723e */ /* 0x000fc400000010ff */
[----:B------:R-:W-:Y:S02]  /*1c40*/  F2FP.BF16.F32.PACK_AB R42, R45, R44 ;  /* 0x0000002c2d2a723e */ /* 0x000fe400000010ff */
[----:B------:R-:W-:Y:S02]  /*1c50*/  F2FP.BF16.F32.PACK_AB R43, R47, R46 ;  /* 0x0000002e2f2b723e */ /* 0x000fe400000010ff */
[----:B------:R-:W-:Y:S02]  /*1c60*/  F2FP.BF16.F32.PACK_AB R49, R51, R50 ;  /* 0x000000323331723e */ /* 0x000fe400000010ff */
[----:B------:R-:W-:Y:S01]  /*1c70*/  F2FP.BF16.F32.PACK_AB R50, R53, R52 ;  /* 0x000000343532723e */ /* 0x000fe200000010ff */
[----:B------:R-:W1:Y:S01]  /*1c80*/  @!P2 SYNCS.CCTL.IV [UR16+0xc008] ;  /* 0x00c00800ff00a9b1 */ /* 0x000e620008000010 */
[----:B------:R-:W-:Y:S01]  /*1c90*/  F2FP.BF16.F32.PACK_AB R51, R55, R54 ;  /* 0x000000363733723e */ /* 0x000fe200000010ff */
[----:B-1----:R-:W-:Y:S01]  /*1ca0*/  STSM.16.M88.4 [R0], R24 ;  /* 0x0000001800007844 */ /* 0x002fe20000000200 */
[----:B------:R-:W-:-:S03]  /*1cb0*/  ISETP.LT.U32.AND P0, PT, R6, 0x20, P0 ;  /* 0x000000200600780c */ /* 0x000fc60000701070 */
[----:B------:R-:W-:Y:S04]  /*1cc0*/  STSM.16.M88.4 [R2], R32 ;  /* 0x0000002002007844 */ /* 0x000fe80000000200 */
[----:B------:R-:W-:Y:S04]  /*1cd0*/  STSM.16.M88.4 [R4], R40 ;  /* 0x0000002804007844 */ /* 0x000fe80000000200 */
[----:B------:R-:W-:Y:S02]  /*1ce0*/  STSM.16.M88.4 [R3], R48 ;  /* 0x0000003003007844 */ /* 0x000fe40000000200 */
[----:B------:R-:W-:Y:S01]  /*1cf0*/  VOTEU.ANY UP0, P0 ;  /* 0x00000000003f7886 */ /* 0x000fe20000000100 */
[----:B------:R-:W-:Y:S01]  /*1d00*/  VOTEU.ANY UP1, P0 ;  /* 0x00000000003f7886 */ /* 0x000fe20000020100 */
[----:B------:R1:W-:Y:S06]  /*1d10*/  MEMBAR.ALL.CTA ;  /* 0x0000000000007992 */ /* 0x0003ec0000008000 */
[----:B-1----:R-:W1:Y:S01]  /*1d20*/  FENCE.VIEW.ASYNC.S ;  /* 0x00000000000073c6 */ /* 0x002e620000000000 */
[----:B--2---:R-:W-:Y:S01]  /*1d30*/  @UP0 UMOV UR6, UR28 ;  /* 0x0000001c00060c82 */ /* 0x004fe20008000000 */
[----:B------:R-:W-:Y:S01]  /*1d40*/  @UP0 UMOV UR7, UR29 ;  /* 0x0000001d00070c82 */ /* 0x000fe20008000000 */
[----:B-1----:R-:W-:Y:S06]  /*1d50*/  BAR.SYNC.DEFER_BLOCKING 0x0 ;  /* 0x0000000000007b1d */ /* 0x002fec0000010000 */
[----:B------:R1:W-:Y:S01]  /*1d60*/  @UP1 UTMASTG.2D [UR16], [UR6] ;  /* 0x00000010060013b5 */ /* 0x0003e20008008000 */
[----:B------:R0:W-:Y:S01]  /*1d70*/  UTMACMDFLUSH ;  /* 0x00000000000079b7 */ /* 0x0001e20000000000 */
[----:B------:R-:W-:-:S04]  /*1d80*/  DEPBAR.LE SB0, 0x0 ;  /* 0x000080000000791a */ /* 0x000fc80000000000 */
[----:B------:R-:W-:Y:S06]  /*1d90*/  BAR.SYNC.DEFER_BLOCKING 0x0 ;  /* 0x0000000000007b1d */ /* 0x000fec0000010000 */
[----:B-1----:R-:W-:Y:S05]  /*1da0*/  EXIT ;  /* 0x000000000000794d */ /* 0x002fea0003800000 */
.L_x_48:
[----:B------:R-:W1:Y:S02]  /*1db0*/  SYNCS.PHASECHK.TRANS64.TRYWAIT P0, [UR20+0xc000], R2 ;  /* 0x00c00002ff0075a7 */ /* 0x000e640008000154 */
[----:B-1----:R-:W-:Y:S05]  /*1dc0*/  @!P0 BRA `(.L_x_48) ;  /* 0xfffffffc00f88947 */ /* 0x002fea000383ffff */
[----:B------:R-:W-:Y:S05]  /*1dd0*/  BRA `(.L_x_50) ;  /* 0xfffffff800907947 */ /* 0x000fea000383ffff */
.L_x_51:
[----:B------:R-:W-:-:S00]  /*1de0*/  BRA `(.L_x_51) ;  /* 0xfffffffc00fc7947 */ /* 0x000fc0000383ffff */
[----:B------:R-:W-:-:S00]  /*1df0*/  NOP ;  /* 0x0000000000007918 */ /* 0x000fc00000000000 */
        /* <DEDUP_REMOVED lines=8> */
.L_x_52:


//--------------------- .nv.shared.gluon_wgmma    --------------------------
	.section	.nv.shared.gluon_wgmma,"aw",@nobits
	.sectionflags	@""
	.align	16
	.zero		1024


//--------------------- .nv.shared.reserved.0     --------------------------
	.section	.nv.shared.reserved.0,"aw",@nobits
	.weak		__nv_reservedSMEM_offset_0_alias
	.size		__nv_reservedSMEM_offset_0_alias, 0, 0
	.other		__nv_reservedSMEM_offset_0_alias,@"STO_CUDA_RESERVED_SHARED STV_DEFAULT"
__nv_reservedSMEM_offset_0_alias:
	.zero		0


//--------------------- .nv.constant0.gluon_wgmma --------------------------
	.section	.nv.constant0.gluon_wgmma,"a",@progbits
	.sectionflags	@""
	.align	4
.nv.constant0.gluon_wgmma:
	.zero		608


//--------------------- SYMBOLS --------------------------

	.type		.nv.reservedSmem.offset0,@object
	.size		.nv.reservedSmem.offset0,0x4
